// auto-generated by cutlass_sweep.gemm — config: {"arch": "sm_90", "cluster_m": 2, "cluster_n": 1, "dtype": "tf32", "dtype_b": "tf32", "layout": "nt", "stages": 0, "tile_k": 64, "tile_m": 128, "tile_n": 128}
#include "cutlass/cutlass.h"
#include "cutlass/gemm/collective/collective_builder.hpp"
#include "cutlass/gemm/device/gemm_universal_adapter.h"
#include "cutlass/gemm/kernel/gemm_universal.hpp"
#include "cutlass/epilogue/collective/collective_builder.hpp"

using ElemA = cutlass::tfloat32_t;
using ElemB = cutlass::tfloat32_t;
using ElemCD = cutlass::tfloat32_t;
using Acc  = float;
using TileShape    = cute::Shape<cute::_128, cute::_128, cute::_64>;
using ClusterShape = cute::Shape<cute::_2, cute::_1, cute::_1>;

using CollectiveEpilogue = typename cutlass::epilogue::collective::CollectiveBuilder<
    cutlass::arch::Sm90, cutlass::arch::OpClassTensorOp,
    TileShape, ClusterShape,
    cutlass::epilogue::collective::EpilogueTileAuto,
    Acc, Acc,
    ElemCD, cutlass::layout::RowMajor, 128 / cutlass::sizeof_bits<ElemCD>::value,
    ElemCD, cutlass::layout::RowMajor, 128 / cutlass::sizeof_bits<ElemCD>::value,
    cutlass::epilogue::collective::EpilogueScheduleAuto
  >::CollectiveOp;

using CollectiveMainloop = typename cutlass::gemm::collective::CollectiveBuilder<
    cutlass::arch::Sm90, cutlass::arch::OpClassTensorOp,
    ElemA, cutlass::layout::RowMajor, 128 / cutlass::sizeof_bits<ElemA>::value,
    ElemB, cutlass::layout::ColumnMajor, 128 / cutlass::sizeof_bits<ElemB>::value,
    Acc,
    TileShape, ClusterShape,
    cutlass::gemm::collective::StageCountAutoCarveout<static_cast<int>(sizeof(typename CollectiveEpilogue::SharedStorage))>,
    cutlass::gemm::collective::KernelScheduleAuto
  >::CollectiveOp;

using GemmKernel = cutlass::gemm::kernel::GemmUniversal<
    cute::Shape<int,int,int,int>,
    CollectiveMainloop,
    CollectiveEpilogue
>;
using Gemm = cutlass::gemm::device::GemmUniversalAdapter<GemmKernel>;

// Force the device kernel symbol into the cubin without needing a host main.
auto* _anchor = &cutlass::device_kernel<GemmKernel>;


// ===== COMPILED SASS (sm_90a) =====

	.target	sm_90a

	.elftype	@"ET_EXEC"


//--------------------- .note.nv.tkinfo           --------------------------
	.section	.note.nv.tkinfo,"",@"SHT_NOTE"
	.sectionflags	@"SHF_NOTE_NV_TKINFO"
	.tkinfo
        /*0018*/ 	.word	0x00000002
        /*0030*/ 	.string	""
        /*0030*/ 	.string	"ptxas"
        /*0030*/ 	.string	"Cuda compilation tools, release 13.0, V13.0.88"
        /*0030*/ 	.string	"Build cuda_13.0.r13.0/compiler.36424714_0"
        /*0030*/ 	.string	"-arch sm_90a -m 64 "



//--------------------- .note.nv.cuinfo           --------------------------
	.section	.note.nv.cuinfo,"",@"SHT_NOTE"
	.sectionflags	@"SHF_NOTE_NV_CUINFO"
        /*0018*/ 	.short	0x0002
        /*001a*/ 	.short	0x005a
        /*001c*/ 	.short	0x0082
	.zero		2


//--------------------- .nv.info                  --------------------------
	.section	.nv.info,"",@"SHT_CUDA_INFO"
	.align	4


	//----- nvinfo : EIATTR_REGCOUNT
	.align		4
        /*0000*/ 	.byte	0x04, 0x2f
        /*0002*/ 	.short	(.L_15 - .L_14)
	.align		4
.L_14:
        /*0004*/ 	.word	index@(_ZN7cutlass13device_kernelINS_4gemm6kernel13GemmUniversalIN4cute5tupleIJiiiiEEENS1_10collective13CollectiveMmaINS1_34MainloopSm90TmaGmmaWarpSpecializedILi3ENS5_IJNS4_1CILi2EEENSA_ILi1EEESC_EEENS1_35KernelTmaWarpSpecializedCooperativeEEENS5_IJNSA_ILi128EEESG_NSA_ILi64EEEEEENS_10tfloat32_tENS5_IJlSC_lEEESJ_SK_NS4_8TiledMMAINS4_8MMA_AtomIJNS4_4SM904GMMA30MMA_64x128x8_F32TF32TF32_SS_TNILNSO_7ScaleInE1ELSQ_1EEEEEENS4_6LayoutISD_NS5_IJSC_NSA_ILi0EEESU_EEEEENS5_IJNS4_10UnderscoreESX_SX_EEEEENS4_13SM90_TMA_LOADENS4_14ComposedLayoutINS4_7SwizzleILi3ELi4ELi3EEENS4_18smem_ptr_flag_bitsILi32EEENST_INS5_IJNSA_ILi8EEENSA_ILi32EEEEEENS5_IJS17_SC_EEEEEEEvNS4_8identityENS4_23SM90_TMA_LOAD_MULTICASTES1B_vS1C_EENS_8epilogue10collective6detail29Sm90TmaWarpSpecializedAdapterINS1G_15DefaultEpilogueISJ_SK_SK_NS1F_6thread17LinearCombinationISJ_Li1EffLNS1K_9ScaleType4KindE0ELNS_15FloatRoundStyleE2ESJ_EENS1_15EpilogueDefaultEEEEEvvEEEEvNT_6ParamsE)
        /*0008*/ 	.word	0x000000a8


	//----- nvinfo : EIATTR_FRAME_SIZE
	.align		4
.L_15:
        /*000c*/ 	.byte	0x04, 0x11
        /*000e*/ 	.short	(.L_17 - .L_16)
	.align		4
.L_16:
        /*0010*/ 	.word	index@(_ZN7cutlass13device_kernelINS_4gemm6kernel13GemmUniversalIN4cute5tupleIJiiiiEEENS1_10collective13CollectiveMmaINS1_34MainloopSm90TmaGmmaWarpSpecializedILi3ENS5_IJNS4_1CILi2EEENSA_ILi1EEESC_EEENS1_35KernelTmaWarpSpecializedCooperativeEEENS5_IJNSA_ILi128EEESG_NSA_ILi64EEEEEENS_10tfloat32_tENS5_IJlSC_lEEESJ_SK_NS4_8TiledMMAINS4_8MMA_AtomIJNS4_4SM904GMMA30MMA_64x128x8_F32TF32TF32_SS_TNILNSO_7ScaleInE1ELSQ_1EEEEEENS4_6LayoutISD_NS5_IJSC_NSA_ILi0EEESU_EEEEENS5_IJNS4_10UnderscoreESX_SX_EEEEENS4_13SM90_TMA_LOADENS4_14ComposedLayoutINS4_7SwizzleILi3ELi4ELi3EEENS4_18smem_ptr_flag_bitsILi32EEENST_INS5_IJNSA_ILi8EEENSA_ILi32EEEEEENS5_IJS17_SC_EEEEEEEvNS4_8identityENS4_23SM90_TMA_LOAD_MULTICASTES1B_vS1C_EENS_8epilogue10collective6detail29Sm90TmaWarpSpecializedAdapterINS1G_15DefaultEpilogueISJ_SK_SK_NS1F_6thread17LinearCombinationISJ_Li1EffLNS1K_9ScaleType4KindE0ELNS_15FloatRoundStyleE2ESJ_EENS1_15EpilogueDefaultEEEEEvvEEEEvNT_6ParamsE)
        /*0014*/ 	.word	0x00000000


	//----- nvinfo : EIATTR_MIN_STACK_SIZE
	.align		4
.L_17:
        /*0018*/ 	.byte	0x04, 0x12
        /*001a*/ 	.short	(.L_19 - .L_18)
	.align		4
.L_18:
        /*001c*/ 	.word	index@(_ZN7cutlass13device_kernelINS_4gemm6kernel13GemmUniversalIN4cute5tupleIJiiiiEEENS1_10collective13CollectiveMmaINS1_34MainloopSm90TmaGmmaWarpSpecializedILi3ENS5_IJNS4_1CILi2EEENSA_ILi1EEESC_EEENS1_35KernelTmaWarpSpecializedCooperativeEEENS5_IJNSA_ILi128EEESG_NSA_ILi64EEEEEENS_10tfloat32_tENS5_IJlSC_lEEESJ_SK_NS4_8TiledMMAINS4_8MMA_AtomIJNS4_4SM904GMMA30MMA_64x128x8_F32TF32TF32_SS_TNILNSO_7ScaleInE1ELSQ_1EEEEEENS4_6LayoutISD_NS5_IJSC_NSA_ILi0EEESU_EEEEENS5_IJNS4_10UnderscoreESX_SX_EEEEENS4_13SM90_TMA_LOADENS4_14ComposedLayoutINS4_7SwizzleILi3ELi4ELi3EEENS4_18smem_ptr_flag_bitsILi32EEENST_INS5_IJNSA_ILi8EEENSA_ILi32EEEEEENS5_IJS17_SC_EEEEEEEvNS4_8identityENS4_23SM90_TMA_LOAD_MULTICASTES1B_vS1C_EENS_8epilogue10collective6detail29Sm90TmaWarpSpecializedAdapterINS1G_15DefaultEpilogueISJ_SK_SK_NS1F_6thread17LinearCombinationISJ_Li1EffLNS1K_9ScaleType4KindE0ELNS_15FloatRoundStyleE2ESJ_EENS1_15EpilogueDefaultEEEEEvvEEEEvNT_6ParamsE)
        /*0020*/ 	.word	0x00000000
.L_19:


//--------------------- .nv.compat                --------------------------
	.section	.nv.compat,"",@"SHT_CUDA_COMPAT_INFO"
	.align	4
        /*0000*/ 	.byte	0x02, 0x09, 0x01, 0x00, 0x02, 0x02, 0x04, 0x00, 0x02, 0x05, 0x05, 0x00, 0x03, 0x07, 0x01, 0x01
        /*0010*/ 	.byte	0x02, 0x03, 0x01, 0x00, 0x02, 0x06, 0x01, 0x00, 0x04, 0x0b, 0x08, 0x00, 0x00, 0x00, 0x00, 0x00
        /*0020*/ 	.byte	0x00, 0x00, 0x00, 0x00


//--------------------- .nv.info._ZN7cutlass13device_kernelINS_4gemm6kernel13GemmUniversalIN4cute5tupleIJiiiiEEENS1_10collective13CollectiveMmaINS1_34MainloopSm90TmaGmmaWarpSpecializedILi3ENS5_IJNS4_1CILi2EEENSA_ILi1EEESC_EEENS1_35KernelTmaWarpSpecializedCooperativeEEENS5_IJNSA_ILi128EEESG_NSA_ILi64EEEEEENS_10tfloat32_tENS5_IJlSC_lEEESJ_SK_NS4_8TiledMMAINS4_8MMA_AtomIJNS4_4SM904GMMA30MMA_64x128x8_F32TF32TF32_SS_TNILNSO_7ScaleInE1ELSQ_1EEEEEENS4_6LayoutISD_NS5_IJSC_NSA_ILi0EEESU_EEEEENS5_IJNS4_10UnderscoreESX_SX_EEEEENS4_13SM90_TMA_LOADENS4_14ComposedLayoutINS4_7SwizzleILi3ELi4ELi3EEENS4_18smem_ptr_flag_bitsILi32EEENST_INS5_IJNSA_ILi8EEENSA_ILi32EEEEEENS5_IJS17_SC_EEEEEEEvNS4_8identityENS4_23SM90_TMA_LOAD_MULTICASTES1B_vS1C_EENS_8epilogue10collective6detail29Sm90TmaWarpSpecializedAdapterINS1G_15DefaultEpilogueISJ_SK_SK_NS1F_6thread17LinearCombinationISJ_Li1EffLNS1K_9ScaleType4KindE0ELNS_15FloatRoundStyleE2ESJ_EENS1_15EpilogueDefaultEEEEEvvEEEEvNT_6ParamsE --------------------------
	.section	.nv.info._ZN7cutlass13device_kernelINS_4gemm6kernel13GemmUniversalIN4cute5tupleIJiiiiEEENS1_10collective13CollectiveMmaINS1_34MainloopSm90TmaGmmaWarpSpecializedILi3ENS5_IJNS4_1CILi2EEENSA_ILi1EEESC_EEENS1_35KernelTmaWarpSpecializedCooperativeEEENS5_IJNSA_ILi128EEESG_NSA_ILi64EEEEEENS_10tfloat32_tENS5_IJlSC_lEEESJ_SK_NS4_8TiledMMAINS4_8MMA_AtomIJNS4_4SM904GMMA30MMA_64x128x8_F32TF32TF32_SS_TNILNSO_7ScaleInE1ELSQ_1EEEEEENS4_6LayoutISD_NS5_IJSC_NSA_ILi0EEESU_EEEEENS5_IJNS4_10UnderscoreESX_SX_EEEEENS4_13SM90_TMA_LOADENS4_14ComposedLayoutINS4_7SwizzleILi3ELi4ELi3EEENS4_18smem_ptr_flag_bitsILi32EEENST_INS5_IJNSA_ILi8EEENSA_ILi32EEEEEENS5_IJS17_SC_EEEEEEEvNS4_8identityENS4_23SM90_TMA_LOAD_MULTICASTES1B_vS1C_EENS_8epilogue10collective6detail29Sm90TmaWarpSpecializedAdapterINS1G_15DefaultEpilogueISJ_SK_SK_NS1F_6thread17LinearCombinationISJ_Li1EffLNS1K_9ScaleType4KindE0ELNS_15FloatRoundStyleE2ESJ_EENS1_15EpilogueDefaultEEEEEvvEEEEvNT_6ParamsE,"",@"SHT_CUDA_INFO"
	.sectionflags	@""
	.align	4


	//----- nvinfo : EIATTR_CUDA_API_VERSION
	.align		4
        /*0000*/ 	.byte	0x04, 0x37
        /*0002*/ 	.short	(.L_21 - .L_20)
.L_20:
        /*0004*/ 	.word	0x00000082


	//----- nvinfo : EIATTR_KPARAM_INFO
	.align		4
.L_21:
        /*0008*/ 	.byte	0x04, 0x17
        /*000a*/ 	.short	(.L_23 - .L_22)
.L_22:
        /*000c*/ 	.word	0x00000000
        /*0010*/ 	.short	0x0000
        /*0012*/ 	.short	0x0070
        /*0014*/ 	.byte	0x00, 0xf0, 0x01, 0x10


	//----- nvinfo : EIATTR_SPARSE_MMA_MASK
	.align		4
.L_23:
        /*0018*/ 	.byte	0x03, 0x50
        /*001a*/ 	.short	0x0000


	//----- nvinfo : EIATTR_MAXREG_COUNT
	.align		4
        /*001c*/ 	.byte	0x03, 0x1b
        /*001e*/ 	.short	0x00a8


	//----- nvinfo : EIATTR_NUM_BARRIERS
	.align		4
        /*0020*/ 	.byte	0x02, 0x4c
        /*0022*/ 	.byte	0x01
	.zero		1


	//----- nvinfo : EIATTR_EXTERNS
	.align		4
        /*0024*/ 	.byte	0x04, 0x0f
        /*0026*/ 	.short	(.L_25 - .L_24)


	//   ....[0]....
	.align		4
.L_24:
        /*0028*/ 	.word	index@(__assertfail)


	//----- nvinfo : EIATTR_MERCURY_ISA_VERSION
	.align		4
.L_25:
        /*002c*/ 	.byte	0x03, 0x5f
        /*002e*/ 	.short	0x0101


	//----- nvinfo : EIATTR_INT_WARP_WIDE_INSTR_OFFSETS
	.align		4
        /*0030*/ 	.byte	0x04, 0x31
        /*0032*/ 	.short	(.L_27 - .L_26)


	//   ....[0]....
.L_26:
        /*0034*/ 	.word	0x00000460


	//   ....[1]....
        /*0038*/ 	.word	0x00000490


	//   ....[2]....
        /*003c*/ 	.word	0x00000630


	//   ....[3]....
        /*0040*/ 	.word	0x00002260


	//----- nvinfo : EIATTR_COOP_GROUP_MASK_REGIDS
	.align		4
.L_27:
        /*0044*/ 	.byte	0x04, 0x29
        /*0046*/ 	.short	(.L_29 - .L_28)


	//   ....[0]....
.L_28:
        /*0048*/ 	.word	0xffffffff


	//   ....[1]....
        /*004c*/ 	.word	0xffffffff


	//   ....[2]....
        /*0050*/ 	.word	0xffffffff


	//   ....[3]....
        /*0054*/ 	.word	0xffffffff


	//   ....[4]....
        /*0058*/ 	.word	0xffffffff


	//   ....[5]....
        /*005c*/ 	.word	0xffffffff


	//----- nvinfo : EIATTR_COOP_GROUP_INSTR_OFFSETS
	.align		4
.L_29:
        /*0060*/ 	.byte	0x04, 0x28
        /*0062*/ 	.short	(.L_31 - .L_30)


	//   ....[0]....
.L_30:
        /*0064*/ 	.word	0x00000060


	//   ....[1]....
        /*0068*/ 	.word	0x00000070


	//   ....[2]....
        /*006c*/ 	.word	0x00000130


	//   ....[3]....
        /*0070*/ 	.word	0x000002b0


	//   ....[4]....
        /*0074*/ 	.word	0x000007e0


	//   ....[5]....
        /*0078*/ 	.word	0x00001460


	//----- nvinfo : EIATTR_REG_RECONFIG
	.align		4
.L_31:
        /*007c*/ 	.byte	0x01, 0x54
	.zero		2


	//----- nvinfo : EIATTR_SYSCALL_OFFSETS
	.align		4
        /*0080*/ 	.byte	0x04, 0x46
        /*0082*/ 	.short	(.L_33 - .L_32)


	//   ....[0]....
.L_32:
        /*0084*/ 	.word	0x00001650


	//----- nvinfo : EIATTR_MBARRIER_INSTR_OFFSETS
	.align		4
.L_33:
        /*0088*/ 	.byte	0x04, 0x39
        /*008a*/ 	.short	(.L_35 - .L_34)


	//   ....[0]....
.L_34:
        /*008c*/ 	.word	0x00000230
        /*0090*/ 	.word	0x000000ff
        /*0094*/ 	.word	0x00000000
        /*0098*/ 	.short	0x0100
        /*009a*/ 	.byte	0x08
	.zero		1


	//   ....[1]....
        /*009c*/ 	.word	0x00000240
        /*00a0*/ 	.word	0x000000ff
        /*00a4*/ 	.word	0x00000018
        /*00a8*/ 	.short	0x0100
        /*00aa*/ 	.byte	0x08
	.zero		1


	//   ....[2]....
        /*00ac*/ 	.word	0x00000250
        /*00b0*/ 	.word	0x000000ff
        /*00b4*/ 	.word	0x00000008
        /*00b8*/ 	.short	0x0100
        /*00ba*/ 	.byte	0x08
	.zero		1


	//   ....[3]....
        /*00bc*/ 	.word	0x00000260
        /*00c0*/ 	.word	0x000000ff
        /*00c4*/ 	.word	0x00000020
        /*00c8*/ 	.short	0x0100
        /*00ca*/ 	.byte	0x08
	.zero		1


	//   ....[4]....
        /*00cc*/ 	.word	0x00000270
        /*00d0*/ 	.word	0x000000ff
        /*00d4*/ 	.word	0x00000010
        /*00d8*/ 	.short	0x0100
        /*00da*/ 	.byte	0x08
	.zero		1


	//   ....[5]....
        /*00dc*/ 	.word	0x00000280
        /*00e0*/ 	.word	0x000000ff
        /*00e4*/ 	.word	0x00000028
        /*00e8*/ 	.short	0x0100
        /*00ea*/ 	.byte	0x08
	.zero		1


	//   ....[6]....
        /*00ec*/ 	.word	0x000006c0
        /*00f0*/ 	.word	0x000000ff
        /*00f4*/ 	.word	0x00000040
        /*00f8*/ 	.short	0x0100
        /*00fa*/ 	.byte	0x06
	.zero		1


	//   ....[7]....
        /*00fc*/ 	.word	0x00000760
        /*0100*/ 	.word	0x000000ff
        /*0104*/ 	.word	0x00000048
        /*0108*/ 	.short	0x0100
        /*010a*/ 	.byte	0x06
	.zero		1


	//   ....[8]....
        /*010c*/ 	.word	0x00001710
        /*0110*/ 	.word	0x00000003
        /*0114*/ 	.word	0x00000000
        /*0118*/ 	.short	0x010a
        /*011a*/ 	.byte	0x3f
	.zero		1


	//   ....[9]....
        /*011c*/ 	.word	0x00001770
        /*0120*/ 	.word	0x00000003
        /*0124*/ 	.word	0x00000000
        /*0128*/ 	.short	0x010a
        /*012a*/ 	.byte	0x3f
	.zero		1


	//   ....[10]....
        /*012c*/ 	.word	0x00001cb0
        /*0130*/ 	.word	0x00000005
        /*0134*/ 	.word	0x00000000
        /*0138*/ 	.short	0x010a
        /*013a*/ 	.byte	0x3f
	.zero		1


	//   ....[11]....
        /*013c*/ 	.word	0x00001cf0
        /*0140*/ 	.word	0x00000005
        /*0144*/ 	.word	0x00000000
        /*0148*/ 	.short	0x010a
        /*014a*/ 	.byte	0x3f
	.zero		1


	//   ....[12]....
        /*014c*/ 	.word	0x00002110
        /*0150*/ 	.word	0x00000004
        /*0154*/ 	.word	0x00000000
        /*0158*/ 	.short	0x0101
        /*015a*/ 	.byte	0x3f
	.zero		1


	//   ....[13]....
        /*015c*/ 	.word	0x00002300
        /*0160*/ 	.word	0x00000000
        /*0164*/ 	.word	0x00000000
        /*0168*/ 	.short	0x0101
        /*016a*/ 	.byte	0x3f
	.zero		1


	//   ....[14]....
        /*016c*/ 	.word	0x00007400
        /*0170*/ 	.word	0x00000017
        /*0174*/ 	.word	0x00000018
        /*0178*/ 	.short	0x010a
        /*017a*/ 	.byte	0x3f
	.zero		1


	//   ....[15]....
        /*017c*/ 	.word	0x00007840
        /*0180*/ 	.word	0x00000006
        /*0184*/ 	.word	0x00000048
        /*0188*/ 	.short	0x0101
        /*018a*/ 	.byte	0x3f
	.zero		1


	//   ....[16]....
        /*018c*/ 	.word	0x00007f90
        /*0190*/ 	.word	0x00000007
        /*0194*/ 	.word	0x00000000
        /*0198*/ 	.short	0x010a
        /*019a*/ 	.byte	0x3f
	.zero		1


	//   ....[17]....
        /*019c*/ 	.word	0x00008010
        /*01a0*/ 	.word	0x00000004
        /*01a4*/ 	.word	0x00000000
        /*01a8*/ 	.short	0x010a
        /*01aa*/ 	.byte	0x3f
	.zero		1


	//   ....[18]....
        /*01ac*/ 	.word	0x000080a0
        /*01b0*/ 	.word	0x00000005
        /*01b4*/ 	.word	0x00000000
        /*01b8*/ 	.short	0x010a
        /*01ba*/ 	.byte	0x3f
	.zero		1


	//   ....[19]....
        /*01bc*/ 	.word	0x00008100
        /*01c0*/ 	.word	0x00000003
        /*01c4*/ 	.word	0x00000000
        /*01c8*/ 	.short	0x010a
        /*01ca*/ 	.byte	0x3f
	.zero		1


	//   ....[20]....
        /*01cc*/ 	.word	0x00008150
        /*01d0*/ 	.word	0x00000005
        /*01d4*/ 	.word	0x00000000
        /*01d8*/ 	.short	0x010a
        /*01da*/ 	.byte	0x3f
	.zero		1


	//   ....[21]....
        /*01dc*/ 	.word	0x00008220
        /*01e0*/ 	.word	0x00000017
        /*01e4*/ 	.word	0x00000018
        /*01e8*/ 	.short	0x010a
        /*01ea*/ 	.byte	0x3f
	.zero		1


	//   ....[22]....
        /*01ec*/ 	.word	0x000082f0
        /*01f0*/ 	.word	0x00000007
        /*01f4*/ 	.word	0x00000000
        /*01f8*/ 	.short	0x010a
        /*01fa*/ 	.byte	0x3f
	.zero		1


	//   ....[23]....
        /*01fc*/ 	.word	0x00008340
        /*0200*/ 	.word	0x00000004
        /*0204*/ 	.word	0x00000000
        /*0208*/ 	.short	0x010a
        /*020a*/ 	.byte	0x3f
	.zero		1


	//----- nvinfo : EIATTR_NUM_MBARRIERS
	.align		4
.L_35:
        /*020c*/ 	.byte	0x03, 0x38
        /*020e*/ 	.short	0x0008


	//----- nvinfo : EIATTR_EXIT_INSTR_OFFSETS
	.align		4
        /*0210*/ 	.byte	0x04, 0x1c
        /*0212*/ 	.short	(.L_37 - .L_36)


	//   ....[0]....
.L_36:
        /*0214*/ 	.word	0x000009b0


	//   ....[1]....
        /*0218*/ 	.word	0x000011c0


	//   ....[2]....
        /*021c*/ 	.word	0x00006b80


	//   ....[3]....
        /*0220*/ 	.word	0x000070e0


	//   ....[4]....
        /*0224*/ 	.word	0x000080f0


	//----- nvinfo : EIATTR_MAX_THREADS
	.align		4
.L_37:
        /*0228*/ 	.byte	0x04, 0x05
        /*022a*/ 	.short	(.L_39 - .L_38)
.L_38:
        /*022c*/ 	.word	0x00000180
        /*0230*/ 	.word	0x00000001
        /*0234*/ 	.word	0x00000001


	//----- nvinfo : EIATTR_CRS_STACK_SIZE
	.align		4
.L_39:
        /*0238*/ 	.byte	0x04, 0x1e
        /*023a*/ 	.short	(.L_41 - .L_40)
.L_40:
        /*023c*/ 	.word	0x00000000


	//----- nvinfo : EIATTR_CBANK_PARAM_SIZE
	.align		4
.L_41:
        /*0240*/ 	.byte	0x03, 0x19
        /*0242*/ 	.short	0x0470


	//----- nvinfo : EIATTR_PARAM_CBANK
	.align		4
        /*0244*/ 	.byte	0x04, 0x0a
        /*0246*/ 	.short	(.L_43 - .L_42)
	.align		4
.L_42:
        /*0248*/ 	.word	index@(.nv.constant0._ZN7cutlass13device_kernelINS_4gemm6kernel13GemmUniversalIN4cute5tupleIJiiiiEEENS1_10collective13CollectiveMmaINS1_34MainloopSm90TmaGmmaWarpSpecializedILi3ENS5_IJNS4_1CILi2EEENSA_ILi1EEESC_EEENS1_35KernelTmaWarpSpecializedCooperativeEEENS5_IJNSA_ILi128EEESG_NSA_ILi64EEEEEENS_10tfloat32_tENS5_IJlSC_lEEESJ_SK_NS4_8TiledMMAINS4_8MMA_AtomIJNS4_4SM904GMMA30MMA_64x128x8_F32TF32TF32_SS_TNILNSO_7ScaleInE1ELSQ_1EEEEEENS4_6LayoutISD_NS5_IJSC_NSA_ILi0EEESU_EEEEENS5_IJNS4_10UnderscoreESX_SX_EEEEENS4_13SM90_TMA_LOADENS4_14ComposedLayoutINS4_7SwizzleILi3ELi4ELi3EEENS4_18smem_ptr_flag_bitsILi32EEENST_INS5_IJNSA_ILi8EEENSA_ILi32EEEEEENS5_IJS17_SC_EEEEEEEvNS4_8identityENS4_23SM90_TMA_LOAD_MULTICASTES1B_vS1C_EENS_8epilogue10collective6detail29Sm90TmaWarpSpecializedAdapterINS1G_15DefaultEpilogueISJ_SK_SK_NS1F_6thread17LinearCombinationISJ_Li1EffLNS1K_9ScaleType4KindE0ELNS_15FloatRoundStyleE2ESJ_EENS1_15EpilogueDefaultEEEEEvvEEEEvNT_6ParamsE)
        /*024c*/ 	.short	0x0210
        /*024e*/ 	.short	0x0470


	//----- nvinfo : EIATTR_SW_WAR
	.align		4
.L_43:
        /*0250*/ 	.byte	0x04, 0x36
        /*0252*/ 	.short	(.L_45 - .L_44)
.L_44:
        /*0254*/ 	.word	0x00000008
.L_45:


//--------------------- .nv.callgraph             --------------------------
	.section	.nv.callgraph,"",@"SHT_CUDA_CALLGRAPH"
	.align	4
	.sectionentsize	8
	.align		4
        /*0000*/ 	.word	0x00000000
	.align		4
        /*0004*/ 	.word	0xffffffff
	.align		4
        /*0008*/ 	.word	index@(_ZN7cutlass13device_kernelINS_4gemm6kernel13GemmUniversalIN4cute5tupleIJiiiiEEENS1_10collective13CollectiveMmaINS1_34MainloopSm90TmaGmmaWarpSpecializedILi3ENS5_IJNS4_1CILi2EEENSA_ILi1EEESC_EEENS1_35KernelTmaWarpSpecializedCooperativeEEENS5_IJNSA_ILi128EEESG_NSA_ILi64EEEEEENS_10tfloat32_tENS5_IJlSC_lEEESJ_SK_NS4_8TiledMMAINS4_8MMA_AtomIJNS4_4SM904GMMA30MMA_64x128x8_F32TF32TF32_SS_TNILNSO_7ScaleInE1ELSQ_1EEEEEENS4_6LayoutISD_NS5_IJSC_NSA_ILi0EEESU_EEEEENS5_IJNS4_10UnderscoreESX_SX_EEEEENS4_13SM90_TMA_LOADENS4_14ComposedLayoutINS4_7SwizzleILi3ELi4ELi3EEENS4_18smem_ptr_flag_bitsILi32EEENST_INS5_IJNSA_ILi8EEENSA_ILi32EEEEEENS5_IJS17_SC_EEEEEEEvNS4_8identityENS4_23SM90_TMA_LOAD_MULTICASTES1B_vS1C_EENS_8epilogue10collective6detail29Sm90TmaWarpSpecializedAdapterINS1G_15DefaultEpilogueISJ_SK_SK_NS1F_6thread17LinearCombinationISJ_Li1EffLNS1K_9ScaleType4KindE0ELNS_15FloatRoundStyleE2ESJ_EENS1_15EpilogueDefaultEEEEEvvEEEEvNT_6ParamsE)
	.align		4
        /*000c*/ 	.word	index@(__assertfail)
	.align		4
        /*0010*/ 	.word	0x00000000
	.align		4
        /*0014*/ 	.word	0xfffffffe
	.align		4
        /*0018*/ 	.word	0x00000000
	.align		4
        /*001c*/ 	.word	0xfffffffd
	.align		4
        /*0020*/ 	.word	0x00000000
	.align		4
        /*0024*/ 	.word	0xfffffffc


//--------------------- .nv.constant4             --------------------------
	.section	.nv.constant4,"a",@progbits
	.align	8
	.align		8
.nv.constant4:
        /*0000*/ 	.dword	__assertfail
	.align		8
        /*0008*/ 	.dword	__unnamed_1
	.align		8
        /*0010*/ 	.dword	_ZN40_INTERNAL_34732c51_4_k_cu_cf74de6e_339284cuda3std3__45__cpo5beginE
	.align		8
        /*0018*/ 	.dword	_ZN40_INTERNAL_34732c51_4_k_cu_cf74de6e_339284cuda3std3__45__cpo3endE
	.align		8
        /*0020*/ 	.dword	_ZN40_INTERNAL_34732c51_4_k_cu_cf74de6e_339284cuda3std3__45__cpo6cbeginE
	.align		8
        /*0028*/ 	.dword	_ZN40_INTERNAL_34732c51_4_k_cu_cf74de6e_339284cuda3std3__45__cpo4cendE
	.align		8
        /*0030*/ 	.dword	_ZN40_INTERNAL_34732c51_4_k_cu_cf74de6e_339284cuda3std3__442_GLOBAL__N__34732c51_4_k_cu_cf74de6e_339286ignoreE
	.align		8
        /*0038*/ 	.dword	_ZN40_INTERNAL_34732c51_4_k_cu_cf74de6e_339284cuda3std3__419piecewise_constructE
	.align		8
        /*0040*/ 	.dword	_ZN40_INTERNAL_34732c51_4_k_cu_cf74de6e_339284cuda3std3__48in_placeE
	.align		8
        /*0048*/ 	.dword	_ZN40_INTERNAL_34732c51_4_k_cu_cf74de6e_339284cuda3std6ranges3__45__cpo4swapE
	.align		8
        /*0050*/ 	.dword	_ZN40_INTERNAL_34732c51_4_k_cu_cf74de6e_339284cuda3std6ranges3__45__cpo9iter_moveE
	.align		8
        /*0058*/ 	.dword	_ZN40_INTERNAL_34732c51_4_k_cu_cf74de6e_339284cute7productE
	.align		8
        /*0060*/ 	.dword	_ZN40_INTERNAL_34732c51_4_k_cu_cf74de6e_339284cute1_E
	.align		8
        /*0068*/ 	.dword	$str$22
	.align		8
        /*0070*/ 	.dword	$str$23


//--------------------- .text._ZN7cutlass13device_kernelINS_4gemm6kernel13GemmUniversalIN4cute5tupleIJiiiiEEENS1_10collective13CollectiveMmaINS1_34MainloopSm90TmaGmmaWarpSpecializedILi3ENS5_IJNS4_1CILi2EEENSA_ILi1EEESC_EEENS1_35KernelTmaWarpSpecializedCooperativeEEENS5_IJNSA_ILi128EEESG_NSA_ILi64EEEEEENS_10tfloat32_tENS5_IJlSC_lEEESJ_SK_NS4_8TiledMMAINS4_8MMA_AtomIJNS4_4SM904GMMA30MMA_64x128x8_F32TF32TF32_SS_TNILNSO_7ScaleInE1ELSQ_1EEEEEENS4_6LayoutISD_NS5_IJSC_NSA_ILi0EEESU_EEEEENS5_IJNS4_10UnderscoreESX_SX_EEEEENS4_13SM90_TMA_LOADENS4_14ComposedLayoutINS4_7SwizzleILi3ELi4ELi3EEENS4_18smem_ptr_flag_bitsILi32EEENST_INS5_IJNSA_ILi8EEENSA_ILi32EEEEEENS5_IJS17_SC_EEEEEEEvNS4_8identityENS4_23SM90_TMA_LOAD_MULTICASTES1B_vS1C_EENS_8epilogue10collective6detail29Sm90TmaWarpSpecializedAdapterINS1G_15DefaultEpilogueISJ_SK_SK_NS1F_6thread17LinearCombinationISJ_Li1EffLNS1K_9ScaleType4KindE0ELNS_15FloatRoundStyleE2ESJ_EENS1_15EpilogueDefaultEEEEEvvEEEEvNT_6ParamsE --------------------------
	.section	.text._ZN7cutlass13device_kernelINS_4gemm6kernel13GemmUniversalIN4cute5tupleIJiiiiEEENS1_10collective13CollectiveMmaINS1_34MainloopSm90TmaGmmaWarpSpecializedILi3ENS5_IJNS4_1CILi2EEENSA_ILi1EEESC_EEENS1_35KernelTmaWarpSpecializedCooperativeEEENS5_IJNSA_ILi128EEESG_NSA_ILi64EEEEEENS_10tfloat32_tENS5_IJlSC_lEEESJ_SK_NS4_8TiledMMAINS4_8MMA_AtomIJNS4_4SM904GMMA30MMA_64x128x8_F32TF32TF32_SS_TNILNSO_7ScaleInE1ELSQ_1EEEEEENS4_6LayoutISD_NS5_IJSC_NSA_ILi0EEESU_EEEEENS5_IJNS4_10UnderscoreESX_SX_EEEEENS4_13SM90_TMA_LOADENS4_14ComposedLayoutINS4_7SwizzleILi3ELi4ELi3EEENS4_18smem_ptr_flag_bitsILi32EEENST_INS5_IJNSA_ILi8EEENSA_ILi32EEEEEENS5_IJS17_SC_EEEEEEEvNS4_8identityENS4_23SM90_TMA_LOAD_MULTICASTES1B_vS1C_EENS_8epilogue10collective6detail29Sm90TmaWarpSpecializedAdapterINS1G_15DefaultEpilogueISJ_SK_SK_NS1F_6thread17LinearCombinationISJ_Li1EffLNS1K_9ScaleType4KindE0ELNS_15FloatRoundStyleE2ESJ_EENS1_15EpilogueDefaultEEEEEvvEEEEvNT_6ParamsE,"ax",@progbits
	.align	128
.text._ZN7cutlass13device_kernelINS_4gemm6kernel13GemmUniversalIN4cute5tupleIJiiiiEEENS1_10collective13CollectiveMmaINS1_34MainloopSm90TmaGmmaWarpSpecializedILi3ENS5_IJNS4_1CILi2EEENSA_ILi1EEESC_EEENS1_35KernelTmaWarpSpecializedCooperativeEEENS5_IJNSA_ILi128EEESG_NSA_ILi64EEEEEENS_10tfloat32_tENS5_IJlSC_lEEESJ_SK_NS4_8TiledMMAINS4_8MMA_AtomIJNS4_4SM904GMMA30MMA_64x128x8_F32TF32TF32_SS_TNILNSO_7ScaleInE1ELSQ_1EEEEEENS4_6LayoutISD_NS5_IJSC_NSA_ILi0EEESU_EEEEENS5_IJNS4_10UnderscoreESX_SX_EEEEENS4_13SM90_TMA_LOADENS4_14ComposedLayoutINS4_7SwizzleILi3ELi4ELi3EEENS4_18smem_ptr_flag_bitsILi32EEENST_INS5_IJNSA_ILi8EEENSA_ILi32EEEEEENS5_IJS17_SC_EEEEEEEvNS4_8identityENS4_23SM90_TMA_LOAD_MULTICASTES1B_vS1C_EENS_8epilogue10collective6detail29Sm90TmaWarpSpecializedAdapterINS1G_15DefaultEpilogueISJ_SK_SK_NS1F_6thread17LinearCombinationISJ_Li1EffLNS1K_9ScaleType4KindE0ELNS_15FloatRoundStyleE2ESJ_EENS1_15EpilogueDefaultEEEEEvvEEEEvNT_6ParamsE:
        .type           _ZN7cutlass13device_kernelINS_4gemm6kernel13GemmUniversalIN4cute5tupleIJiiiiEEENS1_10collective13CollectiveMmaINS1_34MainloopSm90TmaGmmaWarpSpecializedILi3ENS5_IJNS4_1CILi2EEENSA_ILi1EEESC_EEENS1_35KernelTmaWarpSpecializedCooperativeEEENS5_IJNSA_ILi128EEESG_NSA_ILi64EEEEEENS_10tfloat32_tENS5_IJlSC_lEEESJ_SK_NS4_8TiledMMAINS4_8MMA_AtomIJNS4_4SM904GMMA30MMA_64x128x8_F32TF32TF32_SS_TNILNSO_7ScaleInE1ELSQ_1EEEEEENS4_6LayoutISD_NS5_IJSC_NSA_ILi0EEESU_EEEEENS5_IJNS4_10UnderscoreESX_SX_EEEEENS4_13SM90_TMA_LOADENS4_14ComposedLayoutINS4_7SwizzleILi3ELi4ELi3EEENS4_18smem_ptr_flag_bitsILi32EEENST_INS5_IJNSA_ILi8EEENSA_ILi32EEEEEENS5_IJS17_SC_EEEEEEEvNS4_8identityENS4_23SM90_TMA_LOAD_MULTICASTES1B_vS1C_EENS_8epilogue10collective6detail29Sm90TmaWarpSpecializedAdapterINS1G_15DefaultEpilogueISJ_SK_SK_NS1F_6thread17LinearCombinationISJ_Li1EffLNS1K_9ScaleType4KindE0ELNS_15FloatRoundStyleE2ESJ_EENS1_15EpilogueDefaultEEEEEvvEEEEvNT_6ParamsE,@function
        .size           _ZN7cutlass13device_kernelINS_4gemm6kernel13GemmUniversalIN4cute5tupleIJiiiiEEENS1_10collective13CollectiveMmaINS1_34MainloopSm90TmaGmmaWarpSpecializedILi3ENS5_IJNS4_1CILi2EEENSA_ILi1EEESC_EEENS1_35KernelTmaWarpSpecializedCooperativeEEENS5_IJNSA_ILi128EEESG_NSA_ILi64EEEEEENS_10tfloat32_tENS5_IJlSC_lEEESJ_SK_NS4_8TiledMMAINS4_8MMA_AtomIJNS4_4SM904GMMA30MMA_64x128x8_F32TF32TF32_SS_TNILNSO_7ScaleInE1ELSQ_1EEEEEENS4_6LayoutISD_NS5_IJSC_NSA_ILi0EEESU_EEEEENS5_IJNS4_10UnderscoreESX_SX_EEEEENS4_13SM90_TMA_LOADENS4_14ComposedLayoutINS4_7SwizzleILi3ELi4ELi3EEENS4_18smem_ptr_flag_bitsILi32EEENST_INS5_IJNSA_ILi8EEENSA_ILi32EEEEEENS5_IJS17_SC_EEEEEEEvNS4_8identityENS4_23SM90_TMA_LOAD_MULTICASTES1B_vS1C_EENS_8epilogue10collective6detail29Sm90TmaWarpSpecializedAdapterINS1G_15DefaultEpilogueISJ_SK_SK_NS1F_6thread17LinearCombinationISJ_Li1EffLNS1K_9ScaleType4KindE0ELNS_15FloatRoundStyleE2ESJ_EENS1_15EpilogueDefaultEEEEEvvEEEEvNT_6ParamsE,(.L_x_195 - _ZN7cutlass13device_kernelINS_4gemm6kernel13GemmUniversalIN4cute5tupleIJiiiiEEENS1_10collective13CollectiveMmaINS1_34MainloopSm90TmaGmmaWarpSpecializedILi3ENS5_IJNS4_1CILi2EEENSA_ILi1EEESC_EEENS1_35KernelTmaWarpSpecializedCooperativeEEENS5_IJNSA_ILi128EEESG_NSA_ILi64EEEEEENS_10tfloat32_tENS5_IJlSC_lEEESJ_SK_NS4_8TiledMMAINS4_8MMA_AtomIJNS4_4SM904GMMA30MMA_64x128x8_F32TF32TF32_SS_TNILNSO_7ScaleInE1ELSQ_1EEEEEENS4_6LayoutISD_NS5_IJSC_NSA_ILi0EEESU_EEEEENS5_IJNS4_10UnderscoreESX_SX_EEEEENS4_13SM90_TMA_LOADENS4_14ComposedLayoutINS4_7SwizzleILi3ELi4ELi3EEENS4_18smem_ptr_flag_bitsILi32EEENST_INS5_IJNSA_ILi8EEENSA_ILi32EEEEEENS5_IJS17_SC_EEEEEEEvNS4_8identityENS4_23SM90_TMA_LOAD_MULTICASTES1B_vS1C_EENS_8epilogue10collective6detail29Sm90TmaWarpSpecializedAdapterINS1G_15DefaultEpilogueISJ_SK_SK_NS1F_6thread17LinearCombinationISJ_Li1EffLNS1K_9ScaleType4KindE0ELNS_15FloatRoundStyleE2ESJ_EENS1_15EpilogueDefaultEEEEEvvEEEEvNT_6ParamsE)
        .other          _ZN7cutlass13device_kernelINS_4gemm6kernel13GemmUniversalIN4cute5tupleIJiiiiEEENS1_10collective13CollectiveMmaINS1_34MainloopSm90TmaGmmaWarpSpecializedILi3ENS5_IJNS4_1CILi2EEENSA_ILi1EEESC_EEENS1_35KernelTmaWarpSpecializedCooperativeEEENS5_IJNSA_ILi128EEESG_NSA_ILi64EEEEEENS_10tfloat32_tENS5_IJlSC_lEEESJ_SK_NS4_8TiledMMAINS4_8MMA_AtomIJNS4_4SM904GMMA30MMA_64x128x8_F32TF32TF32_SS_TNILNSO_7ScaleInE1ELSQ_1EEEEEENS4_6LayoutISD_NS5_IJSC_NSA_ILi0EEESU_EEEEENS5_IJNS4_10UnderscoreESX_SX_EEEEENS4_13SM90_TMA_LOADENS4_14ComposedLayoutINS4_7SwizzleILi3ELi4ELi3EEENS4_18smem_ptr_flag_bitsILi32EEENST_INS5_IJNSA_ILi8EEENSA_ILi32EEEEEENS5_IJS17_SC_EEEEEEEvNS4_8identityENS4_23SM90_TMA_LOAD_MULTICASTES1B_vS1C_EENS_8epilogue10collective6detail29Sm90TmaWarpSpecializedAdapterINS1G_15DefaultEpilogueISJ_SK_SK_NS1F_6thread17LinearCombinationISJ_Li1EffLNS1K_9ScaleType4KindE0ELNS_15FloatRoundStyleE2ESJ_EENS1_15EpilogueDefaultEEEEEvvEEEEvNT_6ParamsE,@"STO_CUDA_ENTRY STV_DEFAULT"
_ZN7cutlass13device_kernelINS_4gemm6kernel13GemmUniversalIN4cute5tupleIJiiiiEEENS1_10collective13CollectiveMmaINS1_34MainloopSm90TmaGmmaWarpSpecializedILi3ENS5_IJNS4_1CILi2EEENSA_ILi1EEESC_EEENS1_35KernelTmaWarpSpecializedCooperativeEEENS5_IJNSA_ILi128EEESG_NSA_ILi64EEEEEENS_10tfloat32_tENS5_IJlSC_lEEESJ_SK_NS4_8TiledMMAINS4_8MMA_AtomIJNS4_4SM904GMMA30MMA_64x128x8_F32TF32TF32_SS_TNILNSO_7ScaleInE1ELSQ_1EEEEEENS4_6LayoutISD_NS5_IJSC_NSA_ILi0EEESU_EEEEENS5_IJNS4_10UnderscoreESX_SX_EEEEENS4_13SM90_TMA_LOADENS4_14ComposedLayoutINS4_7SwizzleILi3ELi4ELi3EEENS4_18smem_ptr_flag_bitsILi32EEENST_INS5_IJNSA_ILi8EEENSA_ILi32EEEEEENS5_IJS17_SC_EEEEEEEvNS4_8identityENS4_23SM90_TMA_LOAD_MULTICASTES1B_vS1C_EENS_8epilogue10collective6detail29Sm90TmaWarpSpecializedAdapterINS1G_15DefaultEpilogueISJ_SK_SK_NS1F_6thread17LinearCombinationISJ_Li1EffLNS1K_9ScaleType4KindE0ELNS_15FloatRoundStyleE2ESJ_EENS1_15EpilogueDefaultEEEEEvvEEEEvNT_6ParamsE:
[----:B------:R-:W0:Y:S01]  /*0000*/  LDC R1, c[0x0][0x28] ;  /* 0x00000a00ff017b82 */ /* 0x000e220000000800 */
[----:B------:R-:W1:Y:S01]  /*0010*/  S2R R95, SR_TID.X ;  /* 0x00000000005f7919 */ /* 0x000e620000002100 */
[----:B------:R-:W-:Y:S01]  /*0020*/  ELECT P0, URZ, PT ;  /* 0x00000000003f782f */ /* 0x000fe20003800000 */
[----:B------:R-:W-:Y:S01]  /*0030*/  BSSY B0, `(.L_x_0) ;  /* 0x000000f000007945 */ /* 0x000fe20003800000 */
[--C-:B-1----:R-:W-:Y:S02]  /*0040*/  SHF.R.U32.HI R0, RZ, 0x5, R95.reuse ;  /* 0x00000005ff007819 */ /* 0x102fe4000001165f */
[----:B------:R-:W-:-:S03]  /*0050*/  SHF.R.U32.HI R7, RZ, 0x7, R95 ;  /* 0x00000007ff077819 */ /* 0x000fc6000001165f */
[----:B------:R-:W1:Y:S04]  /*0060*/  SHFL.IDX PT, R3, R0, RZ, 0x1f ;  /* 0x00001fff00037589 */ /* 0x000e6800000e0000 */
[----:B------:R2:W3:Y:S01]  /*0070*/  SHFL.IDX PT, R2, R7, RZ, 0x1f ;  /* 0x00001fff07027589 */ /* 0x0004e200000e0000 */
[----:B-1----:R-:W-:-:S13]  /*0080*/  ISETP.NE.OR P0, PT, R3, RZ, !P0 ;  /* 0x000000ff0300720c */ /* 0x002fda0004705670 */
[----:B0-23--:R-:W-:Y:S05]  /*0090*/  @P0 BRA `(.L_x_1) ;  /* 0x0000000000200947 */ /* 0x00dfea0003800000 */
[----:B------:R-:W-:Y:S02]  /*00a0*/  ULDC.64 UR4, c[0x0][0x198] ;  /* 0x0000660000047ab9 */ /* 0x000fe40000000a00 */
[----:B------:R-:W-:Y:S02]  /*00b0*/  UIADD3 UR6, UP0, UR4, 0xf0, URZ ;  /* 0x000000f004067890 */ /* 0x000fe4000ff1e03f */
[----:B------:R-:W-:Y:S02]  /*00c0*/  UIADD3 UR4, UP1, UR4, 0x1f0, URZ ;  /* 0x000001f004047890 */ /* 0x000fe4000ff3e03f */
[----:B------:R-:W-:Y:S02]  /*00d0*/  UIADD3.X UR7, URZ, UR5, URZ, UP0, !UPT ;  /* 0x000000053f077290 */ /* 0x000fe400087fe43f */
[----:B------:R-:W-:-:S07]  /*00e0*/  UIADD3.X UR5, URZ, UR5, URZ, UP1, !UPT ;  /* 0x000000053f057290 */ /* 0x000fce0008ffe43f */
[----:B------:R0:W-:Y:S02]  /*00f0*/  UTMACCTL.PF [UR6] ;  /* 0x00000000060079b9 */ /* 0x0001e40008040000 */
[----:B------:R0:W-:Y:S02]  /*0100*/  UTMACCTL.PF [UR4] ;  /* 0x00000000040079b9 */ /* 0x0001e40008040000 */
[----:B0-----:R-:W-:Y:S01]  /*0110*/  NOP ;  /* 0x0000000000007918 */ /* 0x001fe20000000000 */
.L_x_1:
[----:B------:R-:W-:Y:S05]  /*0120*/  BSYNC B0 ;  /* 0x0000000000007941 */ /* 0x000fea0003800000 */
.L_x_0:
[----:B------:R-:W0:Y:S02]  /*0130*/  SHFL.IDX PT, R5, R0, RZ, 0x1f ;  /* 0x00001fff00057589 */ /* 0x000e2400000e0000 */
[----:B0-----:R-:W-:-:S13]  /*0140*/  ISETP.NE.AND P0, PT, R5, RZ, PT ;  /* 0x000000ff0500720c */ /* 0x001fda0003f05270 */
[----:B------:R-:W-:Y:S05]  /*0150*/  @P0 BRA `(.L_x_2) ;  /* 0x0000000000500947 */ /* 0x000fea0003800000 */
[----:B------:R-:W0:Y:S01]  /*0160*/  S2UR UR8, SR_CgaCtaId ;  /* 0x00000000000879c3 */ /* 0x000e220000008800 */
[----:B------:R-:W-:Y:S01]  /*0170*/  UMOV UR4, 0x400 ;  /* 0x0000040000047882 */ /* 0x000fe20000000000 */
[----:B------:R-:W-:Y:S01]  /*0180*/  UMOV UR5, 0x1 ;  /* 0x0000000100057882 */ /* 0x000fe20000000000 */
[----:B------:R-:W-:Y:S01]  /*0190*/  UMOV UR6, 0x4 ;  /* 0x0000000400067882 */ /* 0x000fe20000000000 */
[----:B------:R-:W-:Y:S01]  /*01a0*/  ELECT P0, URZ, PT ;  /* 0x00000000003f782f */ /* 0x000fe20003800000 */
[----:B------:R-:W-:-:S04]  /*01b0*/  UIADD3 UR6, -UR6, 0x100000, URZ ;  /* 0x0010000006067890 */ /* 0x000fc8000fffe13f */
[----:B------:R-:W-:Y:S02]  /*01c0*/  USHF.L.U32 UR7, UR6, 0xb, URZ ;  /* 0x0000000b06077899 */ /* 0x000fe4000800063f */
[----:B------:R-:W-:Y:S02]  /*01d0*/  USHF.L.U32 UR6, UR6, 0x1, URZ ;  /* 0x0000000106067899 */ /* 0x000fe4000800063f */
[----:B0-----:R-:W-:Y:S02]  /*01e0*/  ULEA UR8, UR8, UR4, 0x18 ;  /* 0x0000000408087291 */ /* 0x001fe4000f8ec03f */
[----:B------:R-:W-:-:S04]  /*01f0*/  UIADD3 UR4, -UR5, 0x100000, URZ ;  /* 0x0010000005047890 */ /* 0x000fc8000fffe13f */
[----:B------:R-:W-:Y:S02]  /*0200*/  USHF.L.U32 UR5, UR4, 0xb, URZ ;  /* 0x0000000b04057899 */ /* 0x000fe4000800063f */
[----:B------:R-:W-:Y:S01]  /*0210*/  USHF.L.U32 UR4, UR4, 0x1, URZ ;  /* 0x0000000104047899 */ /* 0x000fe2000800063f */
[----:B------:R-:W0:Y:S11]  /*0220*/  FENCE.VIEW.ASYNC.S ;  /* 0x00000000000073c6 */ /* 0x000e360000000000 */
[----:B0-----:R0:W1:Y:S01]  /*0230*/  SYNCS.EXCH.64 URZ, [UR8], UR4 ;  /* 0x00000004083f75b2 */ /* 0x0010620008000100 */
[----:B------:R0:W2:Y:S01]  /*0240*/  SYNCS.EXCH.64 URZ, [UR8+0x18], UR6 ;  /* 0x00001806083f75b2 */ /* 0x0000a20008000100 */
[----:B------:R0:W3:Y:S01]  /*0250*/  SYNCS.EXCH.64 URZ, [UR8+0x8], UR4 ;  /* 0x00000804083f75b2 */ /* 0x0000e20008000100 */
[----:B------:R0:W4:Y:S01]  /*0260*/  SYNCS.EXCH.64 URZ, [UR8+0x20], UR6 ;  /* 0x00002006083f75b2 */ /* 0x0001220008000100 */
[----:B------:R0:W0:Y:S01]  /*0270*/  SYNCS.EXCH.64 URZ, [UR8+0x10], UR4 ;  /* 0x00001004083f75b2 */ /* 0x0000220008000100 */
[----:B------:R0:W0:Y:S01]  /*0280*/  SYNCS.EXCH.64 URZ, [UR8+0x28], UR6 ;  /* 0x00002806083f75b2 */ /* 0x0000220008000100 */
[----:B------:R-:W-:Y:S01]  /*0290*/  NOP ;  /* 0x0000000000007918 */ /* 0x000fe20000000000 */
.L_x_2:
[----:B------:R-:W-:Y:S01]  /*02a0*/  SHF.R.S32.HI R4, RZ, 0x1f, R95 ;  /* 0x0000001fff047819 */ /* 0x000fe2000001145f */
[----:B------:R-:W5:Y:S01]  /*02b0*/  SHFL.IDX PT, R0, R0, RZ, 0x1f ;  /* 0x00001fff00007589 */ /* 0x000f6200000e0000 */
[----:B0-----:R-:W0:Y:S01]  /*02c0*/  S2UR UR8, SR_CTAID.X ;  /* 0x00000000000879c3 */ /* 0x001e220000002500 */
[----:B------:R-:W-:Y:S02]  /*02d0*/  ELECT P0, URZ, PT ;  /* 0x00000000003f782f */ /* 0x000fe40003800000 */
[----:B------:R-:W-:Y:S01]  /*02e0*/  LEA.HI R4, R4, R95, RZ, 0x7 ;  /* 0x0000005f04047211 */ /* 0x000fe200078f38ff */
[----:B------:R-:W-:Y:S01]  /*02f0*/  ULDC UR4, c[0x0][0x150] ;  /* 0x0000540000047ab9 */ /* 0x000fe20000000800 */
[----:B------:R-:W-:Y:S01]  /*0300*/  SHF.R.S32.HI R6, RZ, 0x1f, R5 ;  /* 0x0000001fff067819 */ /* 0x000fe20000011405 */
[----:B------:R-:W-:Y:S01]  /*0310*/  NOP ;  /* 0x0000000000007918 */ /* 0x000fe20000000000 */
[----:B------:R-:W-:Y:S01]  /*0320*/  LOP3.LUT R4, R4, 0xffffff80, RZ, 0xc0, !PT ;  /* 0xffffff8004047812 */ /* 0x000fe200078ec0ff */
[----:B------:R-:W-:Y:S01]  /*0330*/  NOP ;  /* 0x0000000000007918 */ /* 0x000fe20000000000 */
[----:B------:R-:W-:Y:S01]  /*0340*/  LEA.HI R6, R6, R5, RZ, 0x2 ;  /* 0x0000000506067211 */ /* 0x000fe200078f10ff */
[----:B------:R-:W1:Y:S01]  /*0350*/  LDC R11, c[0x0][0x144] ;  /* 0x00005100ff0b7b82 */ /* 0x000e620000000800 */
[----:B------:R-:W-:Y:S01]  /*0360*/  IMAD.MOV.U32 R22, RZ, RZ, 0x1 ;  /* 0x00000001ff167424 */ /* 0x000fe200078e00ff */
[----:B------:R-:W-:Y:S01]  /*0370*/  ISETP.NE.AND P3, PT, R2, RZ, PT ;  /* 0x000000ff0200720c */ /* 0x000fe20003f65270 */
[----:B------:R-:W-:Y:S01]  /*0380*/  IMAD.IADD R8, R95, 0x1, -R4 ;  /* 0x000000015f087824 */ /* 0x000fe200078e0a04 */
[----:B------:R-:W-:Y:S01]  /*0390*/  LOP3.LUT R6, R6, 0x3ffffffc, RZ, 0xc0, !PT ;  /* 0x3ffffffc06067812 */ /* 0x000fe200078ec0ff */
[----:B------:R-:W2:Y:S03]  /*03a0*/  S2R R4, SR_CTAID.Y ;  /* 0x0000000000047919 */ /* 0x000ea60000002600 */
[----:B------:R-:W-:Y:S01]  /*03b0*/  SHF.R.S32.HI R9, RZ, 0x1f, R8 ;  /* 0x0000001fff097819 */ /* 0x000fe20000011408 */
[----:B------:R-:W-:Y:S01]  /*03c0*/  IMAD.IADD R6, R5, 0x1, -R6 ;  /* 0x0000000105067824 */ /* 0x000fe200078e0a06 */
[----:B------:R-:W3:Y:S02]  /*03d0*/  LDC R13, c[0x0][0x140] ;  /* 0x00005000ff0d7b82 */ /* 0x000ee40000000800 */
[----:B------:R-:W-:-:S02]  /*03e0*/  LEA.HI R9, R9, R8, RZ, 0x3 ;  /* 0x0000000809097211 */ /* 0x000fc400078f18ff */
[----:B-----5:R-:W-:Y:S02]  /*03f0*/  ISETP.NE.OR P0, PT, R0, RZ, !P0 ;  /* 0x000000ff0000720c */ /* 0x020fe40004705670 */
[--C-:B------:R-:W-:Y:S02]  /*0400*/  SHF.R.S32.HI R0, RZ, 0x3, R9.reuse ;  /* 0x00000003ff007819 */ /* 0x100fe40000011409 */
[----:B0-----:R-:W-:Y:S02]  /*0410*/  I2FP.F32.U32 R10, UR8 ;  /* 0x00000008000a7c45 */ /* 0x001fe40008201000 */
[----:B------:R-:W-:-:S03]  /*0420*/  SHF.R.S32.HI R9, RZ, 0x1f, R9 ;  /* 0x0000001fff097819 */ /* 0x000fc60000011409 */
[----:B------:R-:W-:Y:S01]  /*0430*/  FMUL R10, R10, UR4 ;  /* 0x000000040a0a7c20 */ /* 0x000fe20008400000 */
[----:B------:R-:W-:Y:S01]  /*0440*/  LEA.HI R9, R9, R0, RZ, 0x2 ;  /* 0x0000000009097211 */ /* 0x000fe200078f10ff */
[----:B------:R-:W-:Y:S02]  /*0450*/  ULDC UR4, c[0x0][0x154] ;  /* 0x0000550000047ab9 */ /* 0x000fe40000000800 */
[----:B------:R-:W-:Y:S01]  /*0460*/  VOTEU.ALL UP0, P0 ;  /* 0x00000000003f7886 */ /* 0x000fe20000000000 */
[----:B------:R-:W-:Y:S01]  /*0470*/  LOP3.LUT R9, R9, 0xfffffffc, RZ, 0xc0, !PT ;  /* 0xfffffffc09097812 */ /* 0x000fe200078ec0ff */
[----:B------:R-:W0:Y:S01]  /*0480*/  F2I.U32.TRUNC.NTZ R10, R10 ;  /* 0x0000000a000a7305 */ /* 0x000e22000020f000 */
[----:B------:R-:W-:Y:S02]  /*0490*/  VOTEU.ALL UP1, P0 ;  /* 0x00000000003f7886 */ /* 0x000fe40000020000 */
[----:B------:R-:W5:Y:S01]  /*04a0*/  @!UP0 S2UR UR7, SR_CgaCtaId ;  /* 0x00000000000789c3 */ /* 0x000f620000008800 */
[----:B------:R-:W-:Y:S01]  /*04b0*/  IMAD.IADD R9, R0, 0x1, -R9 ;  /* 0x0000000100097824 */ /* 0x000fe200078e0a09 */
[----:B------:R-:W-:Y:S01]  /*04c0*/  SHF.R.S32.HI R0, RZ, 0x1f, R3 ;  /* 0x0000001fff007819 */ /* 0x000fe20000011403 */
[----:B------:R-:W-:Y:S01]  /*04d0*/  @!UP0 UMOV UR6, 0x400 ;  /* 0x0000040000068882 */ /* 0x000fe20000000000 */
[----:B---3--:R-:W-:Y:S01]  /*04e0*/  ISETP.EQ.U32.AND P2, PT, R13, 0x1, PT ;  /* 0x000000010d00780c */ /* 0x008fe20003f42070 */
[----:B------:R-:W-:Y:S01]  /*04f0*/  IMAD R19, R6, 0x4, R9 ;  /* 0x0000000406137824 */ /* 0x000fe200078e0209 */
[----:B--2---:R-:W-:-:S02]  /*0500*/  I2FP.F32.U32 R12, R4 ;  /* 0x00000004000c7245 */ /* 0x004fc40000201000 */
[----:B------:R-:W2:Y:S01]  /*0510*/  LDC R9, c[0x0][0x148] ;  /* 0x00005200ff097b82 */ /* 0x000ea20000000800 */
[----:B------:R-:W-:Y:S02]  /*0520*/  LEA.HI R0, R0, R3, RZ, 0x2 ;  /* 0x0000000300007211 */ /* 0x000fe400078f10ff */
[----:B------:R-:W-:Y:S01]  /*0530*/  LEA.HI R6, R19, R19, RZ, 0x1 ;  /* 0x0000001313067211 */ /* 0x000fe200078f08ff */
[----:B0-----:R-:W-:Y:S02]  /*0540*/  IMAD.MOV R14, RZ, RZ, -R10 ;  /* 0x000000ffff0e7224 */ /* 0x001fe400078e0a0a */
[----:B------:R-:W-:Y:S01]  /*0550*/  FMUL R12, R12, UR4 ;  /* 0x000000040c0c7c20 */ /* 0x000fe20008400000 */
[----:B------:R-:W-:Y:S01]  /*0560*/  LOP3.LUT R0, R0, 0xfffffffc, RZ, 0xc0, !PT ;  /* 0xfffffffc00007812 */ /* 0x000fe200078ec0ff */
[----:B------:R-:W-:Y:S01]  /*0570*/  UMOV UR4, 0x20 ;  /* 0x0000002000047882 */ /* 0x000fe20000000000 */
[----:B------:R-:W-:Y:S01]  /*0580*/  LOP3.LUT R10, R6, 0xfffffffe, RZ, 0xc0, !PT ;  /* 0xfffffffe060a7812 */ /* 0x000fe200078ec0ff */
[----:B-1----:R-:W-:Y:S01]  /*0590*/  IMAD R6, R11, R14, UR8 ;  /* 0x000000080b067e24 */ /* 0x002fe2000f8e020e */
[----:B------:R-:W-:-:S04]  /*05a0*/  @!UP0 UIADD3 UR4, -UR4, 0x100000, URZ ;  /* 0x0010000004048890 */ /* 0x000fc8000fffe13f */
[----:B------:R-:W-:Y:S02]  /*05b0*/  @!UP0 USHF.L.U32 UR5, UR4, 0xb, URZ ;  /* 0x0000000b04058899 */ /* 0x000fe4000800063f */
[----:B------:R-:W-:Y:S01]  /*05c0*/  @!UP0 USHF.L.U32 UR4, UR4, 0x1, URZ ;  /* 0x0000000104048899 */ /* 0x000fe2000800063f */
[----:B------:R-:W0:Y:S01]  /*05d0*/  F2I.U32.TRUNC.NTZ R12, R12 ;  /* 0x0000000c000c7305 */ /* 0x000e22000020f000 */
[----:B------:R-:W-:Y:S02]  /*05e0*/  IMAD.IADD R3, R3, 0x1, -R0 ;  /* 0x0000000103037824 */ /* 0x000fe400078e0a00 */
[C---:B------:R-:W-:Y:S02]  /*05f0*/  IMAD.IADD R11, R19.reuse, 0x1, -R10 ;  /* 0x00000001130b7824 */ /* 0x040fe400078e0a0a */
[----:B------:R-:W-:Y:S01]  /*0600*/  IMAD.SHL.U32 R10, R19, 0x4, RZ ;  /* 0x00000004130a7824 */ /* 0x000fe200078e00ff */
[----:B-----5:R-:W-:Y:S01]  /*0610*/  @!UP0 ULEA UR6, UR7, UR6, 0x18 ;  /* 0x0000000607068291 */ /* 0x020fe2000f8ec03f */
[----:B------:R-:W-:Y:S01]  /*0620*/  ISETP.NE.AND P1, PT, R3, 0x3, PT ;  /* 0x000000030300780c */ /* 0x000fe20003f25270 */
[----:B------:R-:W-:Y:S01]  /*0630*/  VOTEU.ALL UP0, P0 ;  /* 0x00000000003f7886 */ /* 0x000fe20000000000 */
[----:B------:R-:W-:-:S02]  /*0640*/  ISETP.NE.AND P4, PT, R11, R6, PT ;  /* 0x000000060b00720c */ /* 0x000fc40003f85270 */
[----:B------:R-:W-:Y:S02]  /*0650*/  LOP3.LUT R19, R19, 0xc, R10, 0x78, !PT ;  /* 0x0000000c13137812 */ /* 0x000fe400078e780a */
[----:B------:R-:W-:Y:S01]  /*0660*/  LOP3.LUT P0, RZ, R8, 0x7, RZ, 0xc0, !PT ;  /* 0x0000000708ff7812 */ /* 0x000fe2000780c0ff */
[C---:B------:R-:W-:Y:S01]  /*0670*/  VIADD R8, R2.reuse, 0xffffffff ;  /* 0xffffffff02087836 */ /* 0x040fe20000000000 */
[----:B------:R-:W-:Y:S01]  /*0680*/  ISETP.EQ.OR P1, PT, R3, RZ, !P1 ;  /* 0x000000ff0300720c */ /* 0x000fe20004f22670 */
[----:B0-----:R-:W-:Y:S01]  /*0690*/  IMAD.MOV R23, RZ, RZ, -R12 ;  /* 0x000000ffff177224 */ /* 0x001fe200078e0a0c */
[----:B------:R-:W-:Y:S01]  /*06a0*/  ISETP.LT.U32.AND P0, PT, R19, 0x2, !P0 ;  /* 0x000000021300780c */ /* 0x000fe20004701070 */
[----:B------:R-:W0:Y:S02]  /*06b0*/  FENCE.VIEW.ASYNC.S ;  /* 0x00000000000073c6 */ /* 0x000e240000000000 */
[----:B0-----:R0:W1:Y:S01]  /*06c0*/  @!UP0 SYNCS.EXCH.64 URZ, [UR6+0x40], UR4 ;  /* 0x00004004063f85b2 */ /* 0x0010620008000100 */
[----:B------:R-:W-:Y:S01]  /*06d0*/  ISETP.EQ.AND P1, PT, R2, RZ, P1 ;  /* 0x000000ff0200720c */ /* 0x000fe20000f22270 */
[----:B--2---:R-:W-:Y:S01]  /*06e0*/  IMAD R11, R9, R23, R4 ;  /* 0x00000017090b7224 */ /* 0x004fe200078e0204 */
[----:B------:R-:W-:-:S02]  /*06f0*/  ISETP.GE.U32.AND P6, PT, R8, 0x2, PT ;  /* 0x000000020800780c */ /* 0x000fc40003fc6070 */
[----:B------:R-:W-:Y:S02]  /*0700*/  @P4 LEA.HI R0, R19, R19, RZ, 0x1 ;  /* 0x0000001313004211 */ /* 0x000fe400078f08ff */
[----:B------:R-:W-:Y:S02]  /*0710*/  SEL R18, RZ, 0x1, !P1 ;  /* 0x00000001ff127807 */ /* 0x000fe40004800000 */
[----:B------:R-:W-:Y:S02]  /*0720*/  @P4 SHF.R.S32.HI R0, RZ, 0x1, R0 ;  /* 0x00000001ff004819 */ /* 0x000fe40000011400 */
[----:B------:R-:W-:Y:S02]  /*0730*/  SEL R18, R18, 0x2, P6 ;  /* 0x0000000212127807 */ /* 0x000fe40003000000 */
[----:B------:R-:W-:Y:S02]  /*0740*/  @P4 ISETP.NE.AND P5, PT, R0, R11, PT ;  /* 0x0000000b0000420c */ /* 0x000fe40003fa5270 */
[----:B------:R-:W-:Y:S01]  /*0750*/  SEL R11, RZ, 0x1, !P0 ;  /* 0x00000001ff0b7807 */ /* 0x000fe20004000000 */
[----:B------:R0:W2:Y:S01]  /*0760*/  @!UP1 SYNCS.EXCH.64 URZ, [UR6+0x48], UR4 ;  /* 0x00004804063f95b2 */ /* 0x0000a20008000100 */
[----:B------:R-:W-:Y:S01]  /*0770*/  @P4 SEL R22, RZ, 0x1, P5 ;  /* 0x00000001ff164807 */ /* 0x000fe20002800000 */
[----:B------:R-:W-:Y:S01]  /*0780*/  NOP ;  /* 0x0000000000007918 */ /* 0x000fe20000000000 */
[----:B------:R-:W-:-:S02]  /*0790*/  LOP3.LUT R0, R95, 0x7f, RZ, 0xc0, !PT ;  /* 0x0000007f5f007812 */ /* 0x000fc400078ec0ff */
[----:B------:R-:W-:Y:S01]  /*07a0*/  LOP3.LUT R22, R22, R11, RZ, 0xc0, !PT ;  /* 0x0000000b16167212 */ /* 0x000fe200078ec0ff */
[----:B01----:R-:W-:Y:S06]  /*07b0*/  @!P2 BRA `(.L_x_3) ;  /* 0x000000000008a947 */ /* 0x003fec0003800000 */
[----:B--2-4-:R-:W-:Y:S01]  /*07c0*/  UCGABAR_ARV ;  /* 0x00000000000079c7 */ /* 0x014fe20008000000 */
[----:B------:R-:W-:Y:S05]  /*07d0*/  BRA `(.L_x_4) ;  /* 0x0000000000047947 */ /* 0x000fea0003800000 */
.L_x_3:
[----:B--2-4-:R-:W-:Y:S01]  /*07e0*/  NOP ;  /* 0x0000000000007918 */ /* 0x014fe20000000000 */
.L_x_4:
[----:B------:R-:W0:Y:S01]  /*07f0*/  LDC R2, c[0x0][0x65c] ;  /* 0x00019700ff027b82 */ /* 0x000e220000000800 */
[----:B------:R-:W-:Y:S02]  /*0800*/  IMAD.U32 R10, RZ, RZ, UR8 ;  /* 0x00000008ff0a7e24 */ /* 0x000fe4000f8e00ff */
[----:B------:R-:W-:Y:S01]  /*0810*/  IMAD.MOV.U32 R11, RZ, RZ, RZ ;  /* 0x000000ffff0b7224 */ /* 0x000fe200078e00ff */
[----:B0-----:R-:W-:-:S04]  /*0820*/  ISETP.NE.AND P1, PT, R2, 0x1, PT ;  /* 0x000000010200780c */ /* 0x001fc80003f25270 */
[----:B------:R-:W-:-:S09]  /*0830*/  P2R R5, PR, RZ, 0x2 ;  /* 0x00000002ff057803 */ /* 0x000fd20000000000 */
[----:B------:R-:W0:Y:S01]  /*0840*/  @P1 LDC R17, c[0x0][0x10] ;  /* 0x00000400ff111b82 */ /* 0x000e220000000800 */
[----:B------:R-:W-:Y:S02]  /*0850*/  @P1 IMAD.MOV.U32 R5, RZ, RZ, RZ ;  /* 0x000000ffff051224 */ /* 0x000fe400078e00ff */
[----:B------:R-:W-:-:S05]  /*0860*/  @P1 IMAD.MOV.U32 R15, RZ, RZ, RZ ;  /* 0x000000ffff0f1224 */ /* 0x000fca00078e00ff */
[----:B------:R-:W1:Y:S01]  /*0870*/  @!P1 LDC R13, c[0x0][0xc] ;  /* 0x00000300ff0d9b82 */ /* 0x000e620000000800 */
[----:B------:R-:W-:Y:S01]  /*0880*/  ULDC UR4, c[0x0][0xc] ;  /* 0x0000030000047ab9 */ /* 0x000fe20000000800 */
[----:B------:R-:W-:Y:S01]  /*0890*/  ULDC UR5, c[0x0][0x10] ;  /* 0x0000040000057ab9 */ /* 0x000fe20000000800 */
[----:B------:R-:W-:Y:S01]  /*08a0*/  ULDC UR6, c[0x0][0x14] ;  /* 0x0000050000067ab9 */ /* 0x000fe20000000800 */
[----:B------:R-:W-:-:S04]  /*08b0*/  UIMAD.WIDE.U32 UR4, UR4, UR5, URZ ;  /* 0x00000005040472a5 */ /* 0x000fc8000f8e003f */
[----:B------:R-:W-:Y:S02]  /*08c0*/  UIMAD.WIDE.U32 UR38, UR4, UR6, URZ ;  /* 0x00000006042672a5 */ /* 0x000fe4000f8e003f */
[----:B------:R-:W-:-:S04]  /*08d0*/  UIMAD UR41, UR5, UR6, URZ ;  /* 0x00000006052972a4 */ /* 0x000fc8000f8e023f */
[----:B------:R-:W-:Y:S01]  /*08e0*/  UIADD3 UR41, UR39, UR41, URZ ;  /* 0x0000002927297290 */ /* 0x000fe2000fffe03f */
[----:B0-----:R-:W-:-:S04]  /*08f0*/  @P1 IMAD.WIDE.U32 R16, R17, UR8, R4 ;  /* 0x0000000811101c25 */ /* 0x001fc8000f8e0004 */
[----:B------:R-:W-:Y:S02]  /*0900*/  @P1 IMAD.IADD R17, R17, 0x1, R15 ;  /* 0x0000000111111824 */ /* 0x000fe400078e020f */
[----:B-1----:R-:W-:-:S04]  /*0910*/  @!P1 IMAD.WIDE.U32 R10, R4, R13, R10 ;  /* 0x0000000d040a9225 */ /* 0x002fc800078e000a */
[----:B------:R-:W-:Y:S02]  /*0920*/  @!P1 IMAD.MOV.U32 R16, RZ, RZ, R10 ;  /* 0x000000ffff109224 */ /* 0x000fe400078e000a */
[----:B------:R-:W-:Y:S01]  /*0930*/  @!P1 IMAD.MOV.U32 R17, RZ, RZ, R11 ;  /* 0x000000ffff119224 */ /* 0x000fe200078e000b */
[----:B------:R-:W-:Y:S06]  /*0940*/  @!P2 BRA `(.L_x_5) ;  /* 0x00000000000ca947 */ /* 0x000fec0003800000 */
[----:B------:R-:W-:Y:S01]  /*0950*/  UCGABAR_WAIT ;  /* 0x0000000000007dc7 */ /* 0x000fe20008000000 */
[----:B------:R-:W-:Y:S01]  /*0960*/  CCTL.IVALL ;  /* 0x00000000ff00798f */ /* 0x000fe20002000000 */
[----:B------:R-:W-:Y:S05]  /*0970*/  BRA `(.L_x_6) ;  /* 0x0000000000047947 */ /* 0x000fea0003800000 */
.L_x_5:
[----:B------:R-:W-:Y:S06]  /*0980*/  BAR.SYNC.DEFER_BLOCKING 0x0 ;  /* 0x0000000000007b1d */ /* 0x000fec0000010000 */
.L_x_6:
[----:B------:R-:W-:Y:S05]  /*0990*/  @!P3 BRA `(.L_x_7) ;  /* 0x00000060007cb947 */ /* 0x000fea0003800000 */
[----:B------:R-:W-:-:S13]  /*09a0*/  ISETP.GT.U32.AND P0, PT, R8, 0x1, PT ;  /* 0x000000010800780c */ /* 0x000fda0003f04070 */
[----:B------:R-:W-:Y:S05]  /*09b0*/  @P0 EXIT ;  /* 0x000000000000094d */ /* 0x000fea0003800000 */
[----:B------:R-:W-:Y:S01]  /*09c0*/  ULDC.64 UR4, c[0x0][0x650] ;  /* 0x0001940000047ab9 */ /* 0x000fe20000000a00 */
[----:B------:R-:W-:Y:S01]  /*09d0*/  PRMT R3, RZ, 0x7610, R3 ;  /* 0x00007610ff037816 */ /* 0x000fe20000000003 */
[----:B------:R-:W-:Y:S01]  /*09e0*/  IMAD.MOV.U32 R103, RZ, RZ, -0x1 ;  /* 0xffffffffff677424 */ /* 0x000fe200078e00ff */
[----:B------:R-:W-:Y:S01]  /*09f0*/  ISETP.GE.U32.AND P0, PT, R16, UR4, PT ;  /* 0x0000000410007c0c */ /* 0x000fe2000bf06070 */
[----:B------:R-:W-:Y:S02]  /*0a00*/  IMAD.MOV.U32 R100, RZ, RZ, -0x1 ;  /* 0xffffffffff647424 */ /* 0x000fe400078e00ff */
[----:B------:R-:W-:Y:S01]  /*0a10*/  IMAD.MOV.U32 R101, RZ, RZ, -0x1 ;  /* 0xffffffffff657424 */ /* 0x000fe200078e00ff */
[----:B------:R-:W-:-:S13]  /*0a20*/  ISETP.GE.U32.AND.EX P0, PT, R17, UR5, PT, P0 ;  /* 0x0000000511007c0c */ /* 0x000fda000bf06100 */
[----:B------:R-:W-:Y:S05]  /*0a30*/  @P0 BRA `(.L_x_8) ;  /* 0x0000000400280947 */ /* 0x000fea0003800000 */
[----:B------:R-:W0:Y:S01]  /*0a40*/  LDC.64 R24, c[0x0][0x628] ;  /* 0x00018a00ff187b82 */ /* 0x000e220000000a00 */
[----:B------:R-:W-:Y:S02]  /*0a50*/  IMAD.MOV.U32 R10, RZ, RZ, R16 ;  /* 0x000000ffff0a7224 */ /* 0x000fe400078e0010 */
[----:B------:R-:W-:-:S05]  /*0a60*/  IMAD.MOV.U32 R11, RZ, RZ, R17 ;  /* 0x000000ffff0b7224 */ /* 0x000fca00078e0011 */
[----:B------:R-:W1:Y:S08]  /*0a70*/  LDC R8, c[0x0][0x630] ;  /* 0x00018c00ff087b82 */ /* 0x000e700000000800 */
[----:B------:R-:W2:Y:S01]  /*0a80*/  LDC.64 R26, c[0x0][0x620] ;  /* 0x00018800ff1a7b82 */ /* 0x000ea20000000a00 */
[----:B0-----:R-:W-:-:S04]  /*0a90*/  ISETP.NE.U32.AND P0, PT, R24, RZ, PT ;  /* 0x000000ff1800720c */ /* 0x001fc80003f05070 */
[----:B------:R-:W-:-:S13]  /*0aa0*/  ISETP.NE.AND.EX P0, PT, R25, RZ, PT, P0 ;  /* 0x000000ff1900720c */ /* 0x000fda0003f05300 */
[----:B-12---:R-:W-:Y:S05]  /*0ab0*/  @!P0 BRA `(.L_x_9) ;  /* 0x0000000000288947 */ /* 0x006fea0003800000 */
[----:B------:R-:W0:Y:S02]  /*0ac0*/  LDC R3, c[0x0][0x634] ;  /* 0x00018d00ff037b82 */ /* 0x000e240000000800 */
[----:B0-----:R-:W-:-:S05]  /*0ad0*/  IADD3 R3, P0, R16, R3, RZ ;  /* 0x0000000310037210 */ /* 0x001fca0007f1e0ff */
[----:B------:R-:W-:-:S04]  /*0ae0*/  IMAD.X R21, RZ, RZ, R17, P0 ;  /* 0x000000ffff157224 */ /* 0x000fc800000e0611 */
[----:B------:R-:W-:-:S04]  /*0af0*/  IMAD.WIDE.U32 R10, R21, R24, RZ ;  /* 0x00000018150a7225 */ /* 0x000fc800078e00ff */
[----:B------:R-:W-:-:S04]  /*0b00*/  IMAD.WIDE.U32 R12, P0, R3, R25, R10 ;  /* 0x00000019030c7225 */ /* 0x000fc8000780000a */
[----:B------:R-:W-:-:S04]  /*0b10*/  IMAD.WIDE.U32 R10, R3, R24, RZ ;  /* 0x00000018030a7225 */ /* 0x000fc800078e00ff */
[----:B------:R-:W-:Y:S01]  /*0b20*/  IMAD.X R15, RZ, RZ, RZ, P0 ;  /* 0x000000ffff0f7224 */ /* 0x000fe200000e06ff */
[----:B------:R-:W-:Y:S01]  /*0b30*/  IADD3 RZ, P0, R11, R12, RZ ;  /* 0x0000000c0bff7210 */ /* 0x000fe20007f1e0ff */
[----:B------:R-:W-:-:S04]  /*0b40*/  IMAD.MOV.U32 R14, RZ, RZ, R13 ;  /* 0x000000ffff0e7224 */ /* 0x000fc800078e000d */
[----:B------:R-:W-:-:S08]  /*0b50*/  IMAD.WIDE.U32.X R10, R21, R25, R14, P0 ;  /* 0x00000019150a7225 */ /* 0x000fd000000e040e */
.L_x_9:
[----:B------:R-:W0:Y:S01]  /*0b60*/  LDC.64 R30, c[0x0][0x640] ;  /* 0x00019000ff1e7b82 */ /* 0x000e220000000a00 */
[-CC-:B------:R-:W-:Y:S01]  /*0b70*/  SHF.R.U64 R101, R10, R8.reuse, R11.reuse ;  /* 0x000000080a657219 */ /* 0x180fe2000000120b */
[----:B------:R-:W-:Y:S01]  /*0b80*/  IMAD R29, R9, R23, R4 ;  /* 0x00000017091d7224 */ /* 0x000fe200078e0204 */
[----:B------:R-:W-:Y:S01]  /*0b90*/  SHF.R.U32.HI R3, RZ, R8, R11 ;  /* 0x00000008ff037219 */ /* 0x000fe2000001160b */
[----:B------:R-:W-:Y:S01]  /*0ba0*/  IMAD.MOV.U32 R23, RZ, RZ, 0x1 ;  /* 0x00000001ff177424 */ /* 0x000fe200078e00ff */
[----:B------:R-:W-:-:S03]  /*0bb0*/  IADD3 R5, P0, RZ, -R101, RZ ;  /* 0x80000065ff057210 */ /* 0x000fc60007f1e0ff */
[----:B------:R-:W1:Y:S02]  /*0bc0*/  LDC R12, c[0x0][0x618] ;  /* 0x00018600ff0c7b82 */ /* 0x000e640000000800 */
[----:B------:R-:W-:Y:S02]  /*0bd0*/  IMAD.X R3, RZ, RZ, ~R3, P0 ;  /* 0x000000ffff037224 */ /* 0x000fe400000e0e03 */
[----:B------:R-:W-:-:S04]  /*0be0*/  IMAD.WIDE.U32 R10, R5, R26, R16 ;  /* 0x0000001a050a7225 */ /* 0x000fc800078e0010 */
[----:B------:R-:W2:Y:S01]  /*0bf0*/  LDC R20, c[0x0][0x608] ;  /* 0x00018200ff147b82 */ /* 0x000ea20000000800 */
[----:B------:R-:W-:Y:S02]  /*0c00*/  IMAD R8, R3, R26, RZ ;  /* 0x0000001a03087224 */ /* 0x000fe400078e02ff */
[----:B------:R-:W-:Y:S02]  /*0c10*/  IMAD.MOV.U32 R3, RZ, RZ, -0x1 ;  /* 0xffffffffff037424 */ /* 0x000fe400078e00ff */
[----:B------:R-:W-:-:S03]  /*0c20*/  IMAD R5, R5, R27, R8 ;  /* 0x0000001b05057224 */ /* 0x000fc600078e0208 */
[----:B------:R-:W3:Y:S01]  /*0c30*/  LDC R28, c[0x0][0x658] ;  /* 0x00019600ff1c7b82 */ /* 0x000ee20000000800 */
[----:B------:R-:W-:Y:S01]  /*0c40*/  IMAD.IADD R5, R11, 0x1, R5 ;  /* 0x000000010b057824 */ /* 0x000fe200078e0205 */
[----:B0-----:R-:W-:-:S04]  /*0c50*/  ISETP.NE.U32.AND P0, PT, R30, RZ, PT ;  /* 0x000000ff1e00720c */ /* 0x001fc80003f05070 */
[----:B------:R-:W-:Y:S02]  /*0c60*/  ISETP.NE.AND.EX P0, PT, R31, RZ, PT, P0 ;  /* 0x000000ff1f00720c */ /* 0x000fe40003f05300 */
[----:B------:R-:W0:Y:S01]  /*0c70*/  LDC R24, c[0x0][0x600] ;  /* 0x00018000ff187b82 */ /* 0x000e220000000800 */
[-CC-:B-1----:R-:W-:Y:S02]  /*0c80*/  SHF.R.U64 R14, R10, R12.reuse, R5.reuse ;  /* 0x0000000c0a0e7219 */ /* 0x182fe40000001205 */
[----:B------:R-:W-:-:S05]  /*0c90*/  SHF.R.U32.HI R5, RZ, R12, R5 ;  /* 0x0000000cff057219 */ /* 0x000fca0000011605 */
[----:B------:R-:W1:Y:S01]  /*0ca0*/  LDC R15, c[0x0][0x648] ;  /* 0x00019200ff0f7b82 */ /* 0x000e620000000800 */
[-CC-:B--2---:R-:W-:Y:S02]  /*0cb0*/  SHF.R.U64 R27, R14, R20.reuse, R5.reuse ;  /* 0x000000140e1b7219 */ /* 0x184fe40000001205 */
[----:B------:R-:W-:-:S05]  /*0cc0*/  SHF.R.U32.HI R5, RZ, R20, R5 ;  /* 0x00000014ff057219 */ /* 0x000fca0000011605 */
[----:B------:R-:W2:Y:S01]  /*0cd0*/  LDC R21, c[0x0][0x638] ;  /* 0x00018e00ff157b82 */ /* 0x000ea20000000800 */
[-CC-:B---3--:R-:W-:Y:S02]  /*0ce0*/  SHF.R.U64 R20, R27, R28.reuse, R5.reuse ;  /* 0x0000001c1b147219 */ /* 0x188fe40000001205 */
[-C--:B------:R-:W-:Y:S02]  /*0cf0*/  SHF.L.U32 R3, R3, R28.reuse, RZ ;  /* 0x0000001c03037219 */ /* 0x080fe400000006ff */
[----:B------:R-:W-:Y:S01]  /*0d00*/  SHF.R.U32.HI R5, RZ, R28, R5 ;  /* 0x0000001cff057219 */ /* 0x000fe20000011605 */
[----:B------:R-:W-:Y:S01]  /*0d10*/  IMAD.MOV.U32 R4, RZ, RZ, R20 ;  /* 0x000000ffff047224 */ /* 0x000fe200078e0014 */
[----:B------:R-:W-:Y:S01]  /*0d20*/  LOP3.LUT R12, RZ, R3, RZ, 0x33, !PT ;  /* 0x00000003ff0c7212 */ /* 0x000fe200078e33ff */
[----:B------:R-:W3:Y:S01]  /*0d30*/  LDC R25, c[0x0][0x610] ;  /* 0x00018400ff197b82 */ /* 0x000ee20000000800 */
[----:B------:R-:W-:Y:S05]  /*0d40*/  @!P0 BRA `(.L_x_10) ;  /* 0x0000000000288947 */ /* 0x000fea0003800000 */
[----:B------:R-:W4:Y:S02]  /*0d50*/  LDC R3, c[0x0][0x64c] ;  /* 0x00019300ff037b82 */ /* 0x000f240000000800 */
[----:B----4-:R-:W-:-:S05]  /*0d60*/  IADD3 R3, P0, R20, R3, RZ ;  /* 0x0000000314037210 */ /* 0x010fca0007f1e0ff */
        /* <DEDUP_REMOVED lines=8> */
.L_x_10:
[----:B-1----:R-:W-:Y:S01]  /*0df0*/  SHF.R.U64 R4, R4, R15, R5 ;  /* 0x0000000f04047219 */ /* 0x002fe20000001205 */
[----:B0-----:R-:W-:Y:S01]  /*0e00*/  VIADD R5, R24, 0xffffffff ;  /* 0xffffffff18057836 */ /* 0x001fe20000000000 */
[----:B------:R-:W-:Y:S02]  /*0e10*/  SHF.L.U32 R3, R23, R28, RZ ;  /* 0x0000001c17037219 */ /* 0x000fe400000006ff */
[----:B------:R-:W-:Y:S01]  /*0e20*/  LOP3.LUT R12, R27, R12, RZ, 0xc0, !PT ;  /* 0x0000000c1b0c7212 */ /* 0x000fe200078ec0ff */
[----:B------:R-:W-:Y:S01]  /*0e30*/  IMAD.MOV R8, RZ, RZ, -R4 ;  /* 0x000000ffff087224 */ /* 0x000fe200078e0a04 */
[----:B------:R-:W-:Y:S02]  /*0e40*/  SEL R6, R6, R29, !P1 ;  /* 0x0000001d06067207 */ /* 0x000fe40004800000 */
[----:B------:R-:W-:Y:S01]  /*0e50*/  LOP3.LUT R5, R14, R5, RZ, 0xc0, !PT ;  /* 0x000000050e057212 */ /* 0x000fe200078ec0ff */
[----:B------:R-:W-:Y:S02]  /*0e60*/  IMAD R9, R3, R4, R12 ;  /* 0x0000000403097224 */ /* 0x000fe400078e020c */
[----:B--2---:R-:W-:-:S02]  /*0e70*/  IMAD R3, R8, R21, R20 ;  /* 0x0000001508037224 */ /* 0x004fc400078e0214 */
[----:B---3--:R-:W-:Y:S02]  /*0e80*/  IMAD R6, R9, R25, R6 ;  /* 0x0000001909067224 */ /* 0x008fe400078e0206 */
[----:B------:R-:W-:Y:S02]  /*0e90*/  IMAD R103, R3, R24, R5 ;  /* 0x0000001803677224 */ /* 0x000fe400078e0205 */
[----:B------:R-:W-:-:S03]  /*0ea0*/  IMAD.MOV.U32 R4, RZ, RZ, 0x1 ;  /* 0x00000001ff047424 */ /* 0x000fc600078e00ff */
[----:B------:R-:W-:Y:S02]  /*0eb0*/  SEL R100, R103, R6, !P1 ;  /* 0x0000000667647207 */ /* 0x000fe40004800000 */
[----:B------:R-:W-:Y:S02]  /*0ec0*/  PRMT R3, R4, 0x7610, R3 ;  /* 0x0000761004037816 */ /* 0x000fe40000000003 */
[----:B------:R-:W-:-:S07]  /*0ed0*/  SEL R103, R6, R103, !P1 ;  /* 0x0000006706677207 */ /* 0x000fce0004800000 */
.L_x_8:
[----:B------:R-:W-:-:S08]  /*0ee0*/  NOP ;  /* 0x0000000000007918 */ /* 0x000fd00000000000 */
[----:B------:R-:W0:Y:S02]  /*0ef0*/  USETMAXREG.TRY_ALLOC.CTAPOOL UP0, 0xe8 ;  /* 0x000000e8000079c8 */ /* 0x000e240008000600 */
[----:B0-----:R-:W-:-:S13]  /*0f00*/  PLOP3.LUT P0, PT, PT, PT, UP0, 0x80, 0x0 ;  /* 0x000000000000781c */ /* 0x001fda0003f0f008 */
[----:B------:R-:W-:Y:S05]  /*0f10*/  @!P0 BRA `(.L_x_8) ;  /* 0xfffffffc00f08947 */ /* 0x000fea000383ffff */
[----:B------:R-:W-:Y:S01]  /*0f20*/  ULDC.64 UR4, c[0x0][0x598] ;  /* 0x0001660000047ab9 */ /* 0x000fe20000000a00 */
[----:B------:R-:W-:Y:S01]  /*0f30*/  ULDC.64 UR36, c[0x0][0x208] ;  /* 0x0000820000247ab9 */ /* 0x000fe20000000a00 */
[----:B------:R-:W-:-:S04]  /*0f40*/  ISETP.NE.U32.AND P0, PT, RZ, UR4, PT ;  /* 0x00000004ff007c0c */ /* 0x000fc8000bf05070 */
[----:B------:R-:W-:-:S13]  /*0f50*/  ISETP.NE.AND.EX P0, PT, RZ, UR5, PT, P0 ;  /* 0x00000005ff007c0c */ /* 0x000fda000bf05300 */
[----:B------:R-:W-:Y:S05]  /*0f60*/  @!P0 BRA `(.L_x_11) ;  /* 0x00000000001c8947 */ /* 0x000fea0003800000 */
[----:B------:R-:W0:Y:S02]  /*0f70*/  LDC.64 R4, c[0x0][0x598] ;  /* 0x00016600ff047b82 */ /* 0x000e240000000a00 */
[----:B0-----:R-:W2:Y:S02]  /*0f80*/  LDG.E.64 R4, desc[UR36][R4.64] ;  /* 0x0000002404047981 */ /* 0x001ea4000c1e1b00 */
[----:B--2---:R-:W-:-:S04]  /*0f90*/  ISETP.NE.U32.AND P0, PT, R4, RZ, PT ;  /* 0x000000ff0400720c */ /* 0x004fc80003f05070 */
[----:B------:R-:W-:-:S13]  /*0fa0*/  ISETP.NE.AND.EX P0, PT, R5, RZ, PT, P0 ;  /* 0x000000ff0500720c */ /* 0x000fda0003f05300 */
[----:B------:R-:W-:Y:S05]  /*0fb0*/  @!P0 BRA `(.L_x_11) ;  /* 0x0000000000088947 */ /* 0x000fea0003800000 */
[----:B------:R0:W5:Y:S01]  /*0fc0*/  LD.E R23, desc[UR36][R4.64] ;  /* 0x0000002404177980 */ /* 0x000162000c101900 */
[----:B------:R-:W-:Y:S05]  /*0fd0*/  BRA `(.L_x_12) ;  /* 0x0000000000247947 */ /* 0x000fea0003800000 */
.L_x_11:
[----:B------:R-:W-:Y:S02]  /*0fe0*/  ULDC.64 UR4, c[0x0][0x588] ;  /* 0x0001620000047ab9 */ /* 0x000fe40000000a00 */
[----:B------:R-:W-:-:S04]  /*0ff0*/  ISETP.NE.U32.AND P0, PT, RZ, UR4, PT ;  /* 0x00000004ff007c0c */ /* 0x000fc8000bf05070 */
[----:B------:R-:W-:-:S13]  /*1000*/  ISETP.NE.AND.EX P0, PT, RZ, UR5, PT, P0 ;  /* 0x00000005ff007c0c */ /* 0x000fda000bf05300 */
[----:B------:R-:W-:Y:S05]  /*1010*/  @!P0 BRA `(.L_x_13) ;  /* 0x00000000000c8947 */ /* 0x000fea0003800000 */
[----:B------:R-:W0:Y:S02]  /*1020*/  LDC.64 R4, c[0x0][0x588] ;  /* 0x00016200ff047b82 */ /* 0x000e240000000a00 */
[----:B0-----:R1:W5:Y:S01]  /*1030*/  LDG.E R23, desc[UR36][R4.64] ;  /* 0x0000002404177981 */ /* 0x001362000c1e1900 */
[----:B------:R-:W-:Y:S05]  /*1040*/  BRA `(.L_x_12) ;  /* 0x0000000000087947 */ /* 0x000fea0003800000 */
.L_x_13:
[----:B------:R-:W-:Y:S02]  /*1050*/  ULDC UR4, c[0x0][0x580] ;  /* 0x0001600000047ab9 */ /* 0x000fe40000000800 */
[----:B------:R-:W-:-:S07]  /*1060*/  IMAD.U32 R23, RZ, RZ, UR4 ;  /* 0x00000004ff177e24 */ /* 0x000fce000f8e00ff */
.L_x_12:
[----:B------:R-:W-:Y:S02]  /*1070*/  ULDC.64 UR4, c[0x0][0x5a0] ;  /* 0x0001680000047ab9 */ /* 0x000fe40000000a00 */
[----:B------:R-:W-:-:S04]  /*1080*/  ISETP.NE.U32.AND P0, PT, RZ, UR4, PT ;  /* 0x00000004ff007c0c */ /* 0x000fc8000bf05070 */
[----:B------:R-:W-:-:S13]  /*1090*/  ISETP.NE.AND.EX P0, PT, RZ, UR5, PT, P0 ;  /* 0x00000005ff007c0c */ /* 0x000fda000bf05300 */
[----:B------:R-:W-:Y:S05]  /*10a0*/  @!P0 BRA `(.L_x_14) ;  /* 0x00000000001c8947 */ /* 0x000fea0003800000 */
[----:B01----:R-:W0:Y:S02]  /*10b0*/  LDC.64 R4, c[0x0][0x5a0] ;  /* 0x00016800ff047b82 */ /* 0x003e240000000a00 */
[----:B0-----:R-:W2:Y:S02]  /*10c0*/  LDG.E.64 R4, desc[UR36][R4.64] ;  /* 0x0000002404047981 */ /* 0x001ea4000c1e1b00 */
[----:B--2---:R-:W-:-:S04]  /*10d0*/  ISETP.NE.U32.AND P0, PT, R4, RZ, PT ;  /* 0x000000ff0400720c */ /* 0x004fc80003f05070 */
[----:B------:R-:W-:-:S13]  /*10e0*/  ISETP.NE.AND.EX P0, PT, R5, RZ, PT, P0 ;  /* 0x000000ff0500720c */ /* 0x000fda0003f05300 */
[----:B------:R-:W-:Y:S05]  /*10f0*/  @!P0 BRA `(.L_x_14) ;  /* 0x0000000000088947 */ /* 0x000fea0003800000 */
[----:B------:R0:W5:Y:S01]  /*1100*/  LD.E R90, desc[UR36][R4.64] ;  /* 0x00000024045a7980 */ /* 0x000162000c101900 */
[----:B------:R-:W-:Y:S05]  /*1110*/  BRA `(.L_x_15) ;  /* 0x0000000000247947 */ /* 0x000fea0003800000 */
.L_x_14:
[----:B------:R-:W-:Y:S02]  /*1120*/  ULDC.64 UR4, c[0x0][0x590] ;  /* 0x0001640000047ab9 */ /* 0x000fe40000000a00 */
[----:B------:R-:W-:-:S04]  /*1130*/  ISETP.NE.U32.AND P0, PT, RZ, UR4, PT ;  /* 0x00000004ff007c0c */ /* 0x000fc8000bf05070 */
[----:B------:R-:W-:-:S13]  /*1140*/  ISETP.NE.AND.EX P0, PT, RZ, UR5, PT, P0 ;  /* 0x00000005ff007c0c */ /* 0x000fda000bf05300 */
[----:B------:R-:W-:Y:S05]  /*1150*/  @!P0 BRA `(.L_x_16) ;  /* 0x00000000000c8947 */ /* 0x000fea0003800000 */
[----:B------:R-:W2:Y:S02]  /*1160*/  LDC.64 R90, c[0x0][0x590] ;  /* 0x00016400ff5a7b82 */ /* 0x000ea40000000a00 */
[----:B--2---:R2:W5:Y:S01]  /*1170*/  LDG.E R90, desc[UR36][R90.64] ;  /* 0x000000245a5a7981 */ /* 0x004562000c1e1900 */
[----:B------:R-:W-:Y:S05]  /*1180*/  BRA `(.L_x_15) ;  /* 0x0000000000087947 */ /* 0x000fea0003800000 */
.L_x_16:
[----:B------:R-:W-:Y:S02]  /*1190*/  ULDC UR4, c[0x0][0x584] ;  /* 0x0001610000047ab9 */ /* 0x000fe40000000800 */
[----:B------:R-:W-:-:S07]  /*11a0*/  IMAD.U32 R90, RZ, RZ, UR4 ;  /* 0x00000004ff5a7e24 */ /* 0x000fce000f8e00ff */
.L_x_15:
[----:B------:R-:W-:-:S13]  /*11b0*/  LOP3.LUT P0, RZ, R3, 0xff, RZ, 0xc0, !PT ;  /* 0x000000ff03ff7812 */ /* 0x000fda000780c0ff */
[----:B------:R-:W-:Y:S05]  /*11c0*/  @!P0 EXIT ;  /* 0x000000000000894d */ /* 0x000fea0003800000 */
[----:B------:R-:W3:Y:S01]  /*11d0*/  LDC R93, c[0x0][0x658] ;  /* 0x00019600ff5d7b82 */ /* 0x000ee20000000800 */
[----:B------:R-:W-:Y:S01]  /*11e0*/  LOP3.LUT R7, R7, 0x1, RZ, 0xc0, !PT ;  /* 0x0000000107077812 */ /* 0x000fe200078ec0ff */
[----:B------:R-:W-:Y:S01]  /*11f0*/  ULDC.64 UR6, c[0x0][0x288] ;  /* 0x0000a20000067ab9 */ /* 0x000fe20000000a00 */
[----:B------:R-:W-:Y:S01]  /*1200*/  SHF.R.U32.HI R3, RZ, 0x2, R95 ;  /* 0x00000002ff037819 */ /* 0x000fe2000001165f */
[----:B------:R-:W-:Y:S01]  /*1210*/  UIADD3 UR4, UR7, 0x3f, URZ ;  /* 0x0000003f07047890 */ /* 0x000fe2000fffe03f */
[----:B------:R-:W-:Y:S01]  /*1220*/  SHF.R.U32.HI R0, RZ, 0x1, R0 ;  /* 0x00000001ff007819 */ /* 0x000fe20000011600 */
[----:B------:R-:W-:Y:S01]  /*1230*/  IMAD.SHL.U32 R88, R7, 0x40, RZ ;  /* 0x0000004007587824 */ /* 0x000fe200078e00ff */
[----:B------:R-:W-:Y:S01]  /*1240*/  LOP3.LUT R3, R3, 0x7, RZ, 0xc0, !PT ;  /* 0x0000000703037812 */ /* 0x000fe200078ec0ff */
[----:B------:R-:W4:Y:S01]  /*1250*/  LDC.64 R8, c[0x0][0x5c8] ;  /* 0x00017200ff087b82 */ /* 0x000f220000000a00 */
[----:B------:R-:W-:Y:S01]  /*1260*/  USHF.R.S32.HI UR5, URZ, 0x1f, UR4 ;  /* 0x0000001f3f057899 */ /* 0x000fe20008011404 */
[----:B------:R-:W-:Y:S01]  /*1270*/  LOP3.LUT R0, R0, 0x30, RZ, 0xc0, !PT ;  /* 0x0000003000007812 */ /* 0x000fe200078ec0ff */
[----:B------:R-:W-:Y:S01]  /*1280*/  IMAD.MOV.U32 R6, RZ, RZ, 0x1 ;  /* 0x00000001ff067424 */ /* 0x000fe200078e00ff */
[--C-:B------:R-:W-:Y:S01]  /*1290*/  LOP3.LUT R88, R88, 0x40, R3.reuse, 0xe2, !PT ;  /* 0x0000004058587812 */ /* 0x100fe200078ee203 */
[----:B------:R-:W-:Y:S01]  /*12a0*/  ULEA.HI UR5, UR5, UR4, URZ, 0x6 ;  /* 0x0000000405057291 */ /* 0x000fe2000f8f303f */
[-C--:B01----:R-:W-:Y:S01]  /*12b0*/  IADD3 R4, RZ, -R0.reuse, -R3 ;  /* 0x80000000ff047210 */ /* 0x083fe20007ffe803 */
[----:B------:R-:W-:Y:S01]  /*12c0*/  IMAD.U32 R5, RZ, RZ, UR6 ;  /* 0x00000006ff057e24 */ /* 0x000fe2000f8e00ff */
[----:B------:R-:W0:Y:S01]  /*12d0*/  LDC R97, c[0x0][0x600] ;  /* 0x00018000ff617b82 */ /* 0x000e220000000800 */
[----:B------:R-:W-:Y:S01]  /*12e0*/  LOP3.LUT R88, R88, R0, RZ, 0xfc, !PT ;  /* 0x0000000058587212 */ /* 0x000fe200078efcff */
[----:B------:R-:W-:Y:S01]  /*12f0*/  IMAD.MOV.U32 R0, RZ, RZ, -0x1 ;  /* 0xffffffffff007424 */ /* 0x000fe200078e00ff */
[----:B------:R-:W-:Y:S01]  /*1300*/  USHF.R.S32.HI UR43, URZ, 0x6, UR5 ;  /* 0x000000063f2b7899 */ /* 0x000fe20008011405 */
[----:B------:R-:W-:Y:S01]  /*1310*/  LOP3.LUT R94, R95, 0x3, RZ, 0xc0, !PT ;  /* 0x000000035f5e7812 */ /* 0x000fe200078ec0ff */
[----:B------:R-:W-:Y:S01]  /*1320*/  IMAD R4, R7, -0x40, R4 ;  /* 0xffffffc007047824 */ /* 0x000fe200078e0204 */
[C---:B------:R-:W-:Y:S01]  /*1330*/  LOP3.LUT R96, R95.reuse, 0x80, RZ, 0xc0, !PT ;  /* 0x000000805f607812 */ /* 0x040fe200078ec0ff */
[----:B------:R-:W-:Y:S01]  /*1340*/  UISETP.LT.AND UP0, UPT, UR43, 0x1, UPT ;  /* 0x000000012b00788c */ /* 0x000fe2000bf01270 */
[-C--:B---3--:R-:W-:Y:S01]  /*1350*/  SHF.L.U32 R0, R0, R93.reuse, RZ ;  /* 0x0000005d00007219 */ /* 0x088fe200000006ff */
[----:B------:R-:W-:Y:S01]  /*1360*/  ULDC UR4, c[0x0][0x284] ;  /* 0x0000a10000047ab9 */ /* 0x000fe20000000800 */
[----:B------:R-:W-:Y:S01]  /*1370*/  IMAD R94, R94, -0x2, R5 ;  /* 0xfffffffe5e5e7824 */ /* 0x000fe200078e0205 */
[----:B------:R-:W-:Y:S01]  /*1380*/  USEL UR44, UR43, 0x1, UP0 ;  /* 0x000000012b2c7887 */ /* 0x000fe20008000000 */
[----:B------:R-:W-:Y:S01]  /*1390*/  SHF.L.U32 R93, R6, R93, RZ ;  /* 0x0000005d065d7219 */ /* 0x000fe200000006ff */
[----:B------:R-:W-:Y:S01]  /*13a0*/  IMAD.SHL.U32 R95, R95, 0x2, RZ ;  /* 0x000000025f5f7824 */ /* 0x000fe200078e00ff */
[----:B------:R-:W-:Y:S01]  /*13b0*/  LOP3.LUT R102, R18, 0x1, RZ, 0xfc, !PT ;  /* 0x0000000112667812 */ /* 0x000fe200078efcff */
[----:B------:R-:W-:Y:S01]  /*13c0*/  VIADD R99, R4, UR4 ;  /* 0x0000000404637c36 */ /* 0x000fe20008000000 */
[C---:B----4-:R-:W-:Y:S01]  /*13d0*/  SHF.L.U64.HI R92, R8.reuse, 0x3, R9 ;  /* 0x00000003085c7819 */ /* 0x050fe20000010209 */
[----:B--2---:R-:W-:Y:S01]  /*13e0*/  IMAD.SHL.U32 R91, R8, 0x8, RZ ;  /* 0x00000008085b7824 */ /* 0x004fe200078e00ff */
[----:B------:R-:W-:Y:S01]  /*13f0*/  SHF.R.U32.HI R96, RZ, 0x7, R96 ;  /* 0x00000007ff607819 */ /* 0x000fe20000011660 */
[----:B------:R-:W-:Y:S01]  /*1400*/  IMAD.MOV.U32 R89, RZ, RZ, RZ ;  /* 0x000000ffff597224 */ /* 0x000fe200078e00ff */
[----:B------:R-:W-:Y:S01]  /*1410*/  LOP3.LUT R98, RZ, R0, RZ, 0x33, !PT ;  /* 0x00000000ff627212 */ /* 0x000fe200078e33ff */
[----:B------:R-:W-:Y:S01]  /*1420*/  UIADD3 UR44, UR43, -UR44, URZ ;  /* 0x8000002c2b2c7290 */ /* 0x000fe2000fffe03f */
[----:B------:R-:W-:Y:S01]  /*1430*/  UMOV UR40, URZ ;  /* 0x0000003f00287c82 */ /* 0x000fe20008000000 */
[----:B0-----:R-:W-:Y:S01]  /*1440*/  VIADD R97, R97, 0xffffffff ;  /* 0xffffffff61617836 */ /* 0x001fe20000000000 */
[----:B------:R-:W-:-:S09]  /*1450*/  UMOV UR42, URZ ;  /* 0x0000003f002a7c82 */ /* 0x000fd20008000000 */
.L_x_162:
[----:B0-----:R-:W0:Y:S01]  /*1460*/  SHFL.IDX PT, R0, R96, RZ, 0x1f ;  /* 0x00001fff60007589 */ /* 0x001e2200000e0000 */
[----:B-1----:R-:W1:Y:S01]  /*1470*/  S2UR UR7, SR_CgaCtaId ;  /* 0x00000000000779c3 */ /* 0x002e620000008800 */
[----:B------:R-:W-:Y:S01]  /*1480*/  UMOV UR6, 0x400 ;  /* 0x0000040000067882 */ /* 0x000fe20000000000 */
[----:B0-----:R-:W-:Y:S01]  /*1490*/  R2UR UR4, R0 ;  /* 0x00000000000472ca */ /* 0x001fe200000e0000 */
[----:B-1----:R-:W-:-:S12]  /*14a0*/  ULEA UR6, UR7, UR6, 0x18 ;  /* 0x0000000607067291 */ /* 0x002fd8000f8ec03f */
[----:B------:R-:W-:-:S04]  /*14b0*/  ULEA.HI UR5, UR4, UR4, URZ, 0x1 ;  /* 0x0000000404057291 */ /* 0x000fc8000f8f083f */
[----:B------:R-:W-:-:S04]  /*14c0*/  ULOP3.LUT UR5, UR5, 0x7fffe, URZ, 0xc0, !UPT ;  /* 0x0007fffe05057892 */ /* 0x000fc8000f8ec03f */
[----:B------:R-:W-:-:S03]  /*14d0*/  UIADD3 UR5, UR4, -UR5, URZ ;  /* 0x8000000504057290 */ /* 0x000fc6000fffe03f */
[----:B------:R-:W-:Y:S01]  /*14e0*/  ULDC UR4, c[0x0][0x28c] ;  /* 0x0000a30000047ab9 */ /* 0x000fe20000000800 */
[----:B------:R-:W-:Y:S01]  /*14f0*/  ULEA UR5, UR5, UR6, 0xd ;  /* 0x0000000605057291 */ /* 0x000fe2000f8e683f */
[----:B------:R-:W-:-:S03]  /*1500*/  ISETP.LT.AND P0, PT, RZ, UR4, PT ;  /* 0x00000004ff007c0c */ /* 0x000fc6000bf01270 */
[----:B------:R-:W-:-:S04]  /*1510*/  UIADD3 UR5, UR5, 0x100, URZ ;  /* 0x0000010005057890 */ /* 0x000fc8000fffe03f */
[----:B------:R-:W-:-:S04]  /*1520*/  USHF.R.U32.HI UR5, URZ, 0x4, UR5 ;  /* 0x000000043f057899 */ /* 0x000fc80008011605 */
[----:B------:R-:W-:-:S04]  /*1530*/  ULOP3.LUT UR5, UR5, 0x3fff, URZ, 0xc0, !UPT ;  /* 0x00003fff05057892 */ /* 0x000fc8000f8ec03f */
[----:B------:R-:W-:Y:S01]  /*1540*/  ULOP3.LUT UR45, UR5, 0x10000, URZ, 0xfc, !UPT ;  /* 0x00010000052d7892 */ /* 0x000fe2000f8efc3f */
[----:B---345:R-:W-:Y:S11]  /*1550*/  @P0 BRA `(.L_x_17) ;  /* 0x0000000000400947 */ /* 0x038ff60003800000 */
[----:B------:R-:W-:Y:S01]  /*1560*/  MOV R0, 0x0 ;  /* 0x0000000000007802 */ /* 0x000fe20000000f00 */
[----:B------:R-:W-:Y:S01]  /*1570*/  ULDC.64 UR4, c[0x4][0x68] ;  /* 0x01001a0000047ab9 */ /* 0x000fe20000000a00 */
[----:B------:R-:W-:Y:S01]  /*1580*/  ULDC.64 UR6, c[0x4][0x8] ;  /* 0x0100020000067ab9 */ /* 0x000fe20000000a00 */
[----:B------:R-:W-:Y:S01]  /*1590*/  IMAD.U32 R4, RZ, RZ, UR4 ;  /* 0x00000004ff047e24 */ /* 0x000fe2000f8e00ff */
[----:B------:R0:W1:Y:S01]  /*15a0*/  LDC.64 R14, c[0x4][R0] ;  /* 0x01000000000e7b82 */ /* 0x0000620000000a00 */
[----:B------:R-:W-:Y:S01]  /*15b0*/  IMAD.U32 R5, RZ, RZ, UR5 ;  /* 0x00000005ff057e24 */ /* 0x000fe2000f8e00ff */
[----:B------:R-:W-:Y:S01]  /*15c0*/  ULDC.64 UR4, c[0x4][0x70] ;  /* 0x01001c0000047ab9 */ /* 0x000fe20000000a00 */
[----:B------:R-:W-:Y:S02]  /*15d0*/  IMAD.U32 R10, RZ, RZ, UR6 ;  /* 0x00000006ff0a7e24 */ /* 0x000fe4000f8e00ff */
[----:B------:R-:W-:Y:S02]  /*15e0*/  IMAD.U32 R6, RZ, RZ, UR4 ;  /* 0x00000004ff067e24 */ /* 0x000fe4000f8e00ff */
[----:B------:R-:W-:-:S02]  /*15f0*/  IMAD.U32 R7, RZ, RZ, UR5 ;  /* 0x00000005ff077e24 */ /* 0x000fc4000f8e00ff */
[----:B------:R-:W-:Y:S02]  /*1600*/  IMAD.U32 R11, RZ, RZ, UR7 ;  /* 0x00000007ff0b7e24 */ /* 0x000fe4000f8e00ff */
[----:B------:R-:W-:Y:S02]  /*1610*/  IMAD.MOV.U32 R8, RZ, RZ, 0x1e1 ;  /* 0x000001e1ff087424 */ /* 0x000fe400078e00ff */
[----:B------:R-:W-:Y:S02]  /*1620*/  IMAD.MOV.U32 R12, RZ, RZ, 0x1 ;  /* 0x00000001ff0c7424 */ /* 0x000fe400078e00ff */
[----:B0-----:R-:W-:-:S07]  /*1630*/  IMAD.MOV.U32 R13, RZ, RZ, RZ ;  /* 0x000000ffff0d7224 */ /* 0x001fce00078e00ff */
[----:B------:R-:W-:-:S07]  /*1640*/  LEPC R20, `(.L_x_17) ;  /* 0x000000001014794e */ /* 0x000fce0000000000 */
[----:B-1---5:R-:W-:Y:S05]  /*1650*/  CALL.ABS.NOINC R14 ;  /* 0x000000000e007343 */ /* 0x022fea0003c00000 */
.L_x_17:
[----:B------:R-:W-:-:S13]  /*1660*/  ISETP.NE.AND P0, PT, R102, 0x3, PT ;  /* 0x000000036600780c */ /* 0x000fda0003f05270 */
[----:B------:R-:W-:Y:S05]  /*1670*/  @!P0 BRA `(.L_x_18) ;  /* 0x0000000000048947 */ /* 0x000fea0003800000 */
[----:B------:R-:W-:Y:S01]  /*1680*/  BPT.TRAP 0x1 ;  /* 0x000000040000795c */ /* 0x000fe20000300000 */
.L_x_18:
[----:B------:R-:W0:Y:S01]  /*1690*/  S2UR UR5, SR_CgaCtaId ;  /* 0x00000000000579c3 */ /* 0x000e220000008800 */
[----:B------:R-:W-:Y:S01]  /*16a0*/  UMOV UR4, 0x400 ;  /* 0x0000040000047882 */ /* 0x000fe20000000000 */
[----:B------:R-:W-:Y:S02]  /*16b0*/  IMAD.U32 R0, RZ, RZ, UR40 ;  /* 0x00000028ff007e24 */ /* 0x000fe4000f8e00ff */
[----:B------:R-:W-:-:S03]  /*16c0*/  IMAD.U32 R3, RZ, RZ, UR42 ;  /* 0x0000002aff037e24 */ /* 0x000fc6000f8e00ff */
[----:B------:R-:W-:Y:S01]  /*16d0*/  SHF.L.U32 R0, R0, 0x1f, RZ ;  /* 0x0000001f00007819 */ /* 0x000fe200000006ff */
[----:B0-----:R-:W-:-:S06]  /*16e0*/  ULEA UR4, UR5, UR4, 0x18 ;  /* 0x0000000405047291 */ /* 0x001fcc000f8ec03f */
[----:B------:R-:W-:-:S04]  /*16f0*/  IMAD.U32 R6, RZ, RZ, UR4 ;  /* 0x00000004ff067e24 */ /* 0x000fc8000f8e00ff */
[----:B------:R-:W-:-:S04]  /*1700*/  IMAD R3, R3, 0x8, R6 ;  /* 0x0000000803037824 */ /* 0x000fc800078e0206 */
[----:B------:R0:W1:Y:S01]  /*1710*/  SYNCS.PHASECHK.TRANS64.TRYWAIT P1, [R3+URZ], R0 ;  /* 0x00000000030075a7 */ /* 0x000062000802017f */
[----:B------:R-:W-:Y:S05]  /*1720*/  @!P0 BRA `(.L_x_19) ;  /* 0x0000000000048947 */ /* 0x000fea0003800000 */
[----:B------:R-:W-:Y:S01]  /*1730*/  BPT.TRAP 0x1 ;  /* 0x000000040000795c */ /* 0x000fe20000300000 */
.L_x_19:
[----:B------:R-:W-:-:S05]  /*1740*/  IMAD.U32 R4, RZ, RZ, UR44 ;  /* 0x0000002cff047e24 */ /* 0x000fca000f8e00ff */
[----:B------:R-:W-:Y:S01]  /*1750*/  ISETP.GE.AND P2, PT, R4, 0x1, PT ;  /* 0x000000010400780c */ /* 0x000fe20003f46270 */
[----:B-1----:R-:W-:-:S12]  /*1760*/  @P1 BRA `(.L_x_20) ;  /* 0x0000000000081947 */ /* 0x002fd80003800000 */
[----:B------:R-:W1:Y:S02]  /*1770*/  SYNCS.PHASECHK.TRANS64.TRYWAIT P1, [R3+URZ], R0 ;  /* 0x00000000030075a7 */ /* 0x000e64000802017f */
[----:B-1----:R-:W-:Y:S05]  /*1780*/  @!P1 BRA `(.L_x_21) ;  /* 0x00000068005c9947 */ /* 0x002fea0003800000 */
.L_x_20:
[----:B------:R-:W-:Y:S05]  /*1790*/  WARPSYNC.ALL ;  /* 0x0000000000007948 */ /* 0x000fea0003800000 */
[----:B------:R-:W-:Y:S01]  /*17a0*/  R2UR UR4, R6 ;  /* 0x00000000060472ca */ /* 0x000fe200000e0000 */
[----:B------:R-:W-:Y:S01]  /*17b0*/  ULEA UR5, UR42, UR45, 0xb ;  /* 0x0000002d2a057291 */ /* 0x000fe2000f8e583f */
[----:B------:R-:W-:Y:S01]  /*17c0*/  WARPGROUP.ARRIVE ;  /* 0x00000000000079c5 */ /* 0x000fe20000000000 */
[----:B------:R-:W-:Y:S01]  /*17d0*/  UMOV UR9, 0x40000040 ;  /* 0x4000004000097882 */ /* 0x000fe20000000000 */
[----:B------:R-:W-:-:S04]  /*17e0*/  UMOV UR11, 0x40000040 ;  /* 0x40000040000b7882 */ /* 0x000fc80000000000 */
[----:B------:R-:W-:-:S05]  /*17f0*/  UMOV UR8, UR5 ;  /* 0x0000000500087c82 */ /* 0x000fca0008000000 */
[----:B------:R-:W-:-:S04]  /*1800*/  UIADD3 UR4, UR4, 0x18100, URZ ;  /* 0x0001810004047890 */ /* 0x000fc8000fffe03f */
[----:B------:R-:W-:-:S04]  /*1810*/  USHF.R.U32.HI UR4, URZ, 0x4, UR4 ;  /* 0x000000043f047899 */ /* 0x000fc80008011604 */
[----:B------:R-:W-:-:S04]  /*1820*/  ULOP3.LUT UR4, UR4, 0x3fff, URZ, 0xc0, !UPT ;  /* 0x00003fff04047892 */ /* 0x000fc8000f8ec03f */
[----:B------:R-:W-:-:S04]  /*1830*/  ULOP3.LUT UR4, UR4, 0x10000, URZ, 0xfc, !UPT ;  /* 0x0001000004047892 */ /* 0x000fc8000f8efc3f */
[----:B------:R-:W-:-:S07]  /*1840*/  ULEA UR6, UR42, UR4, 0xb ;  /* 0x000000042a067291 */ /* 0x000fce000f8e583f */
[----:B------:R-:W-:Y:S02]  /*1850*/  UMOV UR10, UR6 ;  /* 0x00000006000a7c82 */ /* 0x000fe40008000000 */
[----:B------:R-:W-:Y:S01]  /*1860*/  HGMMA.64x128x8.F32.TF32 R24, gdesc[UR8], RZ, !UPT, gsb0 ;  /* 0x05e00000081879f0 */ /* 0x000fe2000c0028ff */
[----:B------:R-:W-:Y:S02]  /*1870*/  UIADD3 UR8, UR5, 0x2, URZ ;  /* 0x0000000205087890 */ /* 0x000fe4000fffe03f */
[----:B------:R-:W-:Y:S01]  /*1880*/  UIADD3 UR10, UR6, 0x2, URZ ;  /* 0x00000002060a7890 */ /* 0x000fe2000fffe03f */
[----:B------:R-:W-:Y:S01]  /*1890*/  UMOV UR9, 0x40000040 ;  /* 0x4000004000097882 */ /* 0x000fe20000000000 */
[----:B------:R-:W-:Y:S01]  /*18a0*/  UMOV UR11, 0x40000040 ;  /* 0x40000040000b7882 */ /* 0x000fe20000000000 */
[----:B------:R-:W-:Y:S02]  /*18b0*/  WARPGROUP.DEPBAR.LE gsb0, 0x0 ;  /* 0x00008000000079c5 */ /* 0x000fe40000010000 */
[----:B------:R-:W-:-:S06]  /*18c0*/  WARPGROUP.ARRIVE ;  /* 0x00000000000079c5 */ /* 0x000fcc0000000000 */
[----:B------:R-:W-:Y:S01]  /*18d0*/  HGMMA.64x128x8.F32.TF32 R24, gdesc[UR8], R24, gsb0 ;  /* 0x05e00000081879f0 */ /* 0x000fe20008002818 */
        /* <DEDUP_REMOVED lines=41> */
[----:B------:R-:W-:Y:S03]  /*1b70*/  HGMMA.64x128x8.F32.TF32 R24, gdesc[UR8], R24, gsb0 ;  /* 0x05e00000081879f0 */ /* 0x000fe60008002818 */
[----:B------:R-:W-:Y:S02]  /*1b80*/  WARPGROUP.DEPBAR.LE gsb0, 0x0 ;  /* 0x00008000000079c5 */ /* 0x000fe40000010000 */
[----:B------:R-:W-:Y:S05]  /*1b90*/  @!P2 BRA `(.L_x_22) ;  /* 0x000000040098a947 */ /* 0x000fea0003800000 */
[----:B------:R-:W-:Y:S01]  /*1ba0*/  UIADD3 UR5, UR42, 0x1, URZ ;  /* 0x000000012a057890 */ /* 0x000fe2000fffe03f */
[----:B01----:R-:W-:Y:S02]  /*1bb0*/  IMAD.U32 R0, RZ, RZ, UR44 ;  /* 0x0000002cff007e24 */ /* 0x003fe4000f8e00ff */
[----:B------:R-:W-:Y:S01]  /*1bc0*/  IMAD.U32 R3, RZ, RZ, UR42 ;  /* 0x0000002aff037e24 */ /* 0x000fe2000f8e00ff */
[----:B------:R-:W-:-:S04]  /*1bd0*/  UISETP.NE.AND UP0, UPT, UR5, 0x3, UPT ;  /* 0x000000030500788c */ /* 0x000fc8000bf05270 */
[----:B------:R-:W-:Y:S02]  /*1be0*/  USEL UR6, URZ, 0x1, UP0 ;  /* 0x000000013f067887 */ /* 0x000fe40008000000 */
[----:B------:R-:W-:Y:S02]  /*1bf0*/  USEL UR5, UR5, URZ, UP0 ;  /* 0x0000003f05057287 */ /* 0x000fe40008000000 */
[----:B------:R-:W-:-:S06]  /*1c00*/  ULOP3.LUT UR6, UR40, UR6, URZ, 0x3c, !UPT ;  /* 0x0000000628067292 */ /* 0x000fcc000f8e3c3f */
[----:B------:R-:W-:-:S07]  /*1c10*/  IMAD.U32 R7, RZ, RZ, UR6 ;  /* 0x00000006ff077e24 */ /* 0x000fce000f8e00ff */
.L_x_29:
[----:B------:R-:W-:Y:S05]  /*1c20*/  @!P0 BRA `(.L_x_23) ;  /* 0x0000000000048947 */ /* 0x000fea0003800000 */
[----:B------:R-:W-:Y:S01]  /*1c30*/  BPT.TRAP 0x1 ;  /* 0x000000040000795c */ /* 0x000fe20000300000 */
.L_x_23:
[----:B------:R-:W0:Y:S01]  /*1c40*/  S2UR UR7, SR_CgaCtaId ;  /* 0x00000000000779c3 */ /* 0x000e220000008800 */
[----:B------:R-:W-:Y:S01]  /*1c50*/  UMOV UR6, 0x400 ;  /* 0x0000040000067882 */ /* 0x000fe20000000000 */
[----:B------:R-:W-:Y:S01]  /*1c60*/  IMAD.U32 R5, RZ, RZ, UR5 ;  /* 0x00000005ff057e24 */ /* 0x000fe2000f8e00ff */
[----:B------:R-:W-:Y:S01]  /*1c70*/  SHF.L.U32 R4, R7, 0x1f, RZ ;  /* 0x0000001f07047819 */ /* 0x000fe200000006ff */
[----:B0-----:R-:W-:-:S06]  /*1c80*/  ULEA UR6, UR7, UR6, 0x18 ;  /* 0x0000000607067291 */ /* 0x001fcc000f8ec03f */
[----:B------:R-:W-:-:S04]  /*1c90*/  IMAD.U32 R6, RZ, RZ, UR6 ;  /* 0x00000006ff067e24 */ /* 0x000fc8000f8e00ff */
[----:B------:R-:W-:-:S04]  /*1ca0*/  IMAD R5, R5, 0x8, R6 ;  /* 0x0000000805057824 */ /* 0x000fc800078e0206 */
[----:B------:R0:W1:Y:S01]  /*1cb0*/  SYNCS.PHASECHK.TRANS64.TRYWAIT P1, [R5+URZ], R4 ;  /* 0x00000004050075a7 */ /* 0x000062000802017f */
[----:B------:R-:W-:Y:S05]  /*1cc0*/  @!P0 BRA `(.L_x_24) ;  /* 0x0000000000048947 */ /* 0x000fea0003800000 */
[----:B------:R-:W-:Y:S01]  /*1cd0*/  BPT.TRAP 0x1 ;  /* 0x000000040000795c */ /* 0x000fe20000300000 */
.L_x_24:
[----:B-1----:R-:W-:Y:S05]  /*1ce0*/  @P1 BRA `(.L_x_25) ;  /* 0x0000000000081947 */ /* 0x002fea0003800000 */
[----:B------:R-:W1:Y:S02]  /*1cf0*/  SYNCS.PHASECHK.TRANS64.TRYWAIT P1, [R5+URZ], R4 ;  /* 0x00000004050075a7 */ /* 0x000e64000802017f */
[----:B-1----:R-:W-:Y:S05]  /*1d00*/  @!P1 BRA `(.L_x_26) ;  /* 0x0000006400109947 */ /* 0x002fea0003800000 */
.L_x_25:
[----:B------:R-:W-:Y:S01]  /*1d10*/  ULEA UR6, UR5, UR45, 0xb ;  /* 0x0000002d05067291 */ /* 0x000fe2000f8e583f */
[----:B------:R-:W-:Y:S01]  /*1d20*/  WARPGROUP.ARRIVE ;  /* 0x00000000000079c5 */ /* 0x000fe20000000000 */
[----:B------:R-:W-:Y:S01]  /*1d30*/  ULEA UR7, UR5, UR4, 0xb ;  /* 0x0000000405077291 */ /* 0x000fe2000f8e583f */
[----:B------:R-:W-:Y:S01]  /*1d40*/  UMOV UR9, 0x40000040 ;  /* 0x4000004000097882 */ /* 0x000fe20000000000 */
[----:B------:R-:W-:-:S03]  /*1d50*/  UMOV UR11, 0x40000040 ;  /* 0x40000040000b7882 */ /* 0x000fc60000000000 */
[----:B------:R-:W-:Y:S02]  /*1d60*/  UMOV UR8, UR6 ;  /* 0x0000000600087c82 */ /* 0x000fe40008000000 */
[----:B------:R-:W-:Y:S02]  /*1d70*/  UMOV UR10, UR7 ;  /* 0x00000007000a7c82 */ /* 0x000fe40008000000 */
[----:B------:R-:W-:Y:S01]  /*1d80*/  HGMMA.64x128x8.F32.TF32 R24, gdesc[UR8], R24, gsb0 ;  /* 0x05e00000081879f0 */ /* 0x000fe20008002818 */
[----:B------:R-:W-:Y:S02]  /*1d90*/  UIADD3 UR8, UR6, 0x2, URZ ;  /* 0x0000000206087890 */ /* 0x000fe4000fffe03f */
[----:B------:R-:W-:Y:S01]  /*1da0*/  UIADD3 UR10, UR7, 0x2, URZ ;  /* 0x00000002070a7890 */ /* 0x000fe2000fffe03f */
[----:B------:R-:W-:Y:S01]  /*1db0*/  UMOV UR9, 0x40000040 ;  /* 0x4000004000097882 */ /* 0x000fe20000000000 */
[----:B------:R-:W-:Y:S01]  /*1dc0*/  UMOV UR11, 0x40000040 ;  /* 0x40000040000b7882 */ /* 0x000fe20000000000 */
[----:B------:R-:W-:-:S02]  /*1dd0*/  WARPGROUP.DEPBAR.LE gsb0, 0x0 ;  /* 0x00008000000079c5 */ /* 0x000fc40000010000 */
        /* <DEDUP_REMOVED lines=46> */
[----:B------:R-:W-:Y:S01]  /*20c0*/  BPT.TRAP 0x1 ;  /* 0x000000040000795c */ /* 0x000fe20000300000 */
.L_x_27:
[----:B------:R-:W-:-:S13]  /*20d0*/  ISETP.NE.AND P1, PT, R22, RZ, PT ;  /* 0x000000ff1600720c */ /* 0x000fda0003f25270 */
[----:B01----:R-:W-:-:S04]  /*20e0*/  @P1 IMAD R4, R3, 0x8, R6 ;  /* 0x0000000803041824 */ /* 0x003fc800078e0206 */
[----:B------:R-:W-:-:S05]  /*20f0*/  @P1 VIADD R4, R4, 0x18 ;  /* 0x0000001804041836 */ /* 0x000fca0000000000 */
[----:B------:R-:W-:-:S04]  /*2100*/  @P1 PRMT R4, R19, 0x654, R4 ;  /* 0x0000065413041816 */ /* 0x000fc80000000004 */
[----:B------:R0:W-:Y:S01]  /*2110*/  @P1 SYNCS.ARRIVE.TRANS64.RED.A1T0 RZ, [R4+URZ], RZ ;  /* 0x000000ff04ff19a7 */ /* 0x0001e2000810043f */
[----:B------:R-:W-:-:S13]  /*2120*/  ISETP.GT.U32.AND P1, PT, R18, 0x1, PT ;  /* 0x000000011200780c */ /* 0x000fda0003f24070 */
[----:B0-----:R-:W-:Y:S05]  /*2130*/  @P1 BRA `(.L_x_28) ;  /* 0x0000000000041947 */ /* 0x001fea0003800000 */
[----:B------:R-:W-:Y:S01]  /*2140*/  BPT.TRAP 0x1 ;  /* 0x000000040000795c */ /* 0x000fe20000300000 */
.L_x_28:
[----:B------:R-:W-:Y:S01]  /*2150*/  UIADD3 UR5, UR5, 0x1, URZ ;  /* 0x0000000105057890 */ /* 0x000fe2000fffe03f */
[C---:B------:R-:W-:Y:S01]  /*2160*/  ISETP.GT.AND P2, PT, R0.reuse, 0x1, PT ;  /* 0x000000010000780c */ /* 0x040fe20003f44270 */
[----:B------:R-:W-:Y:S02]  /*2170*/  VIADD R3, R3, 0x1 ;  /* 0x0000000103037836 */ /* 0x000fe40000000000 */
[----:B------:R-:W-:Y:S01]  /*2180*/  UISETP.NE.AND UP0, UPT, UR5, 0x3, UPT ;  /* 0x000000030500788c */ /* 0x000fe2000bf05270 */
[----:B------:R-:W-:Y:S02]  /*2190*/  VIADD R0, R0, 0xffffffff ;  /* 0xffffffff00007836 */ /* 0x000fe40000000000 */
[C---:B------:R-:W-:Y:S01]  /*21a0*/  ISETP.NE.AND P1, PT, R3.reuse, 0x3, PT ;  /* 0x000000030300780c */ /* 0x040fe20003f25270 */
[----:B------:R-:W-:Y:S02]  /*21b0*/  USEL UR6, URZ, 0x1, UP0 ;  /* 0x000000013f067887 */ /* 0x000fe40008000000 */
[----:B------:R-:W-:Y:S01]  /*21c0*/  USEL UR5, UR5, URZ, UP0 ;  /* 0x0000003f05057287 */ /* 0x000fe20008000000 */
[----:B------:R-:W-:-:S03]  /*21d0*/  SEL R3, R3, RZ, P1 ;  /* 0x000000ff03037207 */ /* 0x000fc60000800000 */
[----:B------:R-:W-:Y:S01]  /*21e0*/  LOP3.LUT R7, R7, UR6, RZ, 0x3c, !PT ;  /* 0x0000000607077c12 */ /* 0x000fe2000f8e3cff */
[----:B------:R-:W-:Y:S07]  /*21f0*/  @P2 BRA `(.L_x_29) ;  /* 0xfffffff800882947 */ /* 0x000fee000383ffff */
.L_x_22:
[----:B01----:R-:W0:Y:S02]  /*2200*/  LDC R0, c[0x0][0x28c] ;  /* 0x0000a300ff007b82 */ /* 0x003e240000000800 */
[----:B0-----:R-:W-:-:S13]  /*2210*/  ISETP.GE.AND P1, PT, R0, 0x1, PT ;  /* 0x000000010000780c */ /* 0x001fda0003f26270 */
[----:B------:R-:W-:Y:S05]  /*2220*/  @!P1 BRA `(.L_x_30) ;  /* 0x0000000000449947 */ /* 0x000fea0003800000 */
[----:B------:R-:W-:Y:S05]  /*2230*/  @!P0 BRA `(.L_x_31) ;  /* 0x0000000000048947 */ /* 0x000fea0003800000 */
[----:B------:R-:W-:Y:S01]  /*2240*/  BPT.TRAP 0x1 ;  /* 0x000000040000795c */ /* 0x000fe20000300000 */
.L_x_31:
[----:B------:R-:W-:-:S13]  /*2250*/  ISETP.NE.AND P0, PT, R22, RZ, PT ;  /* 0x000000ff1600720c */ /* 0x000fda0003f05270 */
[----:B------:R-:W-:-:S05]  /*2260*/  VOTEU.ANY UP0, P0 ;  /* 0x00000000003f7886 */ /* 0x000fca0000000100 */
[----:B------:R-:W-:-:S06]  /*2270*/  @UP0 UIADD3 UR4, UR44, UR42, URZ ;  /* 0x0000002a2c040290 */ /* 0x000fcc000fffe03f */
[----:B------:R-:W-:Y:S02]  /*2280*/  IMAD.U32 R4, RZ, RZ, UR4 ;  /* 0x00000004ff047e24 */ /* 0x000fe4000f8e00ff */
[----:B------:R-:W-:Y:S02]  /*2290*/  IMAD.U32 R3, RZ, RZ, UR4 ;  /* 0x00000004ff037e24 */ /* 0x000fe4000f8e00ff */
[----:B------:R-:W-:-:S05]  /*22a0*/  @P0 IMAD.WIDE.U32 R4, R4, -0x55555555, RZ ;  /* 0xaaaaaaab04040825 */ /* 0x000fca00078e00ff */
[----:B------:R-:W-:-:S05]  /*22b0*/  @P0 SHF.R.U32.HI R0, RZ, 0x1, R5 ;  /* 0x00000001ff000819 */ /* 0x000fca0000011605 */
[----:B------:R-:W-:-:S04]  /*22c0*/  @P0 IMAD R0, R0, -0x3, R3 ;  /* 0xfffffffd00000824 */ /* 0x000fc800078e0203 */
[----:B------:R-:W-:-:S04]  /*22d0*/  @P0 IMAD R0, R0, 0x8, R6 ;  /* 0x0000000800000824 */ /* 0x000fc800078e0206 */
[----:B------:R-:W-:-:S05]  /*22e0*/  @P0 VIADD R0, R0, 0x18 ;  /* 0x0000001800000836 */ /* 0x000fca0000000000 */
[----:B------:R-:W-:-:S04]  /*22f0*/  @P0 PRMT R0, R19, 0x654, R0 ;  /* 0x0000065413000816 */ /* 0x000fc80000000000 */
[----:B------:R0:W-:Y:S01]  /*2300*/  @P0 SYNCS.ARRIVE.TRANS64.RED.A1T0 RZ, [R0+URZ], RZ ;  /* 0x000000ff00ff09a7 */ /* 0x0001e2000810043f */
[----:B------:R-:W-:-:S13]  /*2310*/  ISETP.GT.U32.AND P0, PT, R18, 0x1, PT ;  /* 0x000000011200780c */ /* 0x000fda0003f04070 */
[----:B0-----:R-:W-:Y:S05]  /*2320*/  @P0 BRA `(.L_x_30) ;  /* 0x0000000000040947 */ /* 0x001fea0003800000 */
[----:B------:R-:W-:Y:S01]  /*2330*/  BPT.TRAP 0x1 ;  /* 0x000000040000795c */ /* 0x000fe20000300000 */
.L_x_30:
[----:B------:R-:W-:Y:S01]  /*2340*/  IMAD.SHL.U32 R100, R100, 0x80, RZ ;  /* 0x0000008064647824 */ /* 0x000fe200078e00ff */
[----:B------:R-:W-:Y:S01]  /*2350*/  UIADD3 UR42, UR43, UR42, URZ ;  /* 0x0000002a2b2a7290 */ /* 0x000fe2000fffe03f */
[----:B------:R-:W-:Y:S01]  /*2360*/  SHF.R.S32.HI R11, RZ, 0x1f, R101 ;  /* 0x0000001fff0b7819 */ /* 0x000fe20000011465 */
[----:B------:R-:W-:Y:S01]  /*2370*/  UISETP.GE.U32.AND UP1, UPT, UR43, 0x3, UPT ;  /* 0x000000032b00788c */ /* 0x000fe2000bf26070 */
[----:B------:R-:W-:Y:S01]  /*2380*/  IMAD.SHL.U32 R6, R103, 0x80, RZ ;  /* 0x0000008067067824 */ /* 0x000fe200078e00ff */
[----:B------:R-:W-:Y:S01]  /*2390*/  ULDC UR7, c[0x0][0x288] ;  /* 0x0000a20000077ab9 */ /* 0x000fe20000000800 */
[C---:B------:R-:W-:Y:S01]  /*23a0*/  LOP3.LUT R8, R100.reuse, 0x6, R95, 0xf8, !PT ;  /* 0x0000000664087812 */ /* 0x040fe200078ef85f */
[----:B------:R-:W-:Y:S01]  /*23b0*/  UISETP.GT.U32.AND UP0, UPT, UR42, 0x2, UPT ;  /* 0x000000022a00788c */ /* 0x000fe2000bf04070 */
[----:B------:R-:W-:Y:S01]  /*23c0*/  ISETP.GE.AND P0, PT, R100, UR7, PT ;  /* 0x0000000764007c0c */ /* 0x000fe2000bf06270 */
[----:B------:R-:W-:Y:S01]  /*23d0*/  ULDC.64 UR4, c[0x0][0x5d0] ;  /* 0x0001740000047ab9 */ /* 0x000fe20000000a00 */
[--C-:B------:R-:W-:Y:S01]  /*23e0*/  SHF.R.S32.HI R9, RZ, 0x1f, R8.reuse ;  /* 0x0000001fff097819 */ /* 0x100fe20000011408 */
[----:B------:R-:W-:Y:S01]  /*23f0*/  ULDC UR10, c[0x0][0x284] ;  /* 0x0000a100000a7ab9 */ /* 0x000fe20000000800 */
[----:B------:R-:W-:Y:S01]  /*2400*/  IMAD R0, R11, UR4, RZ ;  /* 0x000000040b007c24 */ /* 0x000fe2000f8e02ff */
[----:B------:R-:W-:Y:S01]  /*2410*/  UISETP.LT.U32.AND UP0, UPT, UR43, 0x3, UP0 ;  /* 0x000000032b00788c */ /* 0x000fe20008701070 */
[----:B------:R-:W-:Y:S01]  /*2420*/  ISETP.GE.OR P0, PT, R6, UR10, P0 ;  /* 0x0000000a06007c0c */ /* 0x000fe20008706670 */
[----:B------:R-:W-:Y:S01]  /*2430*/  IMAD.WIDE.U32 R4, R101, UR4, R8 ;  /* 0x0000000465047c25 */ /* 0x000fe2000f8e0008 */
[----:B------:R-:W-:Y:S01]  /*2440*/  ULDC.64 UR8, c[0x0][0x5c8] ;  /* 0x0001720000087ab9 */ /* 0x000fe20000000a00 */
[----:B------:R-:W-:-:S02]  /*2450*/  USEL UR6, URZ, 0x1, !UP0 ;  /* 0x000000013f067887 */ /* 0x000fc4000c000000 */
[----:B------:R-:W-:Y:S01]  /*2460*/  IMAD R3, R101, UR5, R0 ;  /* 0x0000000565037c24 */ /* 0x000fe2000f8e0200 */
[----:B------:R-:W-:Y:S01]  /*2470*/  @UP1 UIMAD.WIDE.U32 UR4, UR42, -0x55555555, URZ ;  /* 0xaaaaaaab2a0418a5 */ /* 0x000fe2000f8e003f */
[----:B------:R-:W-:Y:S01]  /*2480*/  IMAD.WIDE R104, R103, 0x80, R88 ;  /* 0x0000008067687825 */ /* 0x000fe200078e0258 */
[----:B------:R-:W-:Y:S02]  /*2490*/  ULOP3.LUT UR40, UR40, UR6, URZ, 0x3c, !UPT ;  /* 0x0000000628287292 */ /* 0x000fe4000f8e3c3f */
[----:B------:R-:W-:Y:S01]  /*24a0*/  @UP1 USHF.R.U32.HI UR4, URZ, 0x1, UR5 ;  /* 0x000000013f041899 */ /* 0x000fe20008011605 */
[----:B------:R-:W-:Y:S02]  /*24b0*/  IMAD.IADD R5, R5, 0x1, R3 ;  /* 0x0000000105057824 */ /* 0x000fe400078e0203 */
[----:B------:R-:W-:Y:S01]  /*24c0*/  IMAD R3, R105, UR8, RZ ;  /* 0x0000000869037c24 */ /* 0x000fe2000f8e02ff */
[----:B------:R-:W-:Y:S01]  /*24d0*/  @UP1 ULOP3.LUT UR40, UR40, 0x1, UR4, 0x78, !UPT ;  /* 0x0000000128281892 */ /* 0x000fe2000f8e7804 */
[----:B------:R-:W-:-:S04]  /*24e0*/  IMAD.WIDE.U32 R106, R104, UR8, R4 ;  /* 0x00000008686a7c25 */ /* 0x000fc8000f8e0004 */
[----:B------:R-:W-:Y:S02]  /*24f0*/  IMAD R7, R104, UR9, R3 ;  /* 0x0000000968077c24 */ /* 0x000fe4000f8e0203 */
[----:B------:R-:W-:Y:S01]  /*2500*/  IMAD.MOV.U32 R0, RZ, RZ, -0x1 ;  /* 0xffffffffff007424 */ /* 0x000fe200078e00ff */
[----:B------:R-:W-:Y:S06]  /*2510*/  @P0 BRA `(.L_x_32) ;  /* 0x0000004000100947 */ /* 0x000fec0003800000 */
[----:B-----5:R-:W-:Y:S01]  /*2520*/  FSETP.NEU.AND P1, PT, R90, RZ, PT ;  /* 0x000000ff5a00720b */ /* 0x020fe20003f2d000 */
[----:B------:R-:W-:Y:S01]  /*2530*/  IMAD.IADD R4, R94, 0x1, -R100 ;  /* 0x000000015e047824 */ /* 0x000fe200078e0a64 */
[----:B------:R-:W-:Y:S01]  /*2540*/  BSSY B0, `(.L_x_32) ;  /* 0x0000401000007945 */ /* 0x000fe20003800000 */
[----:B------:R-:W-:Y:S02]  /*2550*/  IMAD.IADD R3, R99, 0x1, -R6 ;  /* 0x0000000163037824 */ /* 0x000fe400078e0a06 */
[----:B------:R-:W-:Y:S01]  /*2560*/  IMAD.IADD R117, R107, 0x1, R7 ;  /* 0x000000016b757824 */ /* 0x000fe200078e0207 */
[----:B------:R-:W-:-:S04]  /*2570*/  ISETP.GT.AND P0, PT, R4, RZ, PT ;  /* 0x000000ff0400720c */ /* 0x000fc80003f04270 */
[----:B------:R-:W-:-:S03]  /*2580*/  ISETP.GT.AND P2, PT, R3, RZ, P0 ;  /* 0x000000ff0300720c */ /* 0x000fc60000744270 */
[----:B------:R-:W-:Y:S10]  /*2590*/  @!P1 BRA `(.L_x_33) ;  /* 0x0000002c001c9947 */ /* 0x000ff40003800000 */
[----:B------:R-:W0:Y:S01]  /*25a0*/  LDC.64 R110, c[0x0][0x5b8] ;  /* 0x00016e00ff6e7b82 */ /* 0x000e220000000a00 */
[----:B------:R-:W-:-:S07]  /*25b0*/  ULDC.64 UR4, c[0x0][0x5c0] ;  /* 0x0001700000047ab9 */ /* 0x000fce0000000a00 */
[----:B------:R-:W1:Y:S08]  /*25c0*/  LDC.64 R112, c[0x0][0x5b0] ;  /* 0x00016c00ff707b82 */ /* 0x000e700000000a00 */
[----:B------:R-:W2:Y:S01]  /*25d0*/  LDC.64 R114, c[0x0][0x5a8] ;  /* 0x00016a00ff727b82 */ /* 0x000ea20000000a00 */
[-C--:B0-----:R-:W-:Y:S02]  /*25e0*/  IMAD R6, R11, R110.reuse, RZ ;  /* 0x0000006e0b067224 */ /* 0x081fe400078e02ff */
[----:B------:R-:W-:-:S04]  /*25f0*/  IMAD.WIDE.U32 R108, R101, R110, R8 ;  /* 0x0000006e656c7225 */ /* 0x000fc800078e0008 */
[----:B------:R-:W-:Y:S02]  /*2600*/  IMAD R103, R101, R111, R6 ;  /* 0x0000006f65677224 */ /* 0x000fe400078e0206 */
[-C--:B-1----:R-:W-:Y:S02]  /*2610*/  IMAD R5, R105, R112.reuse, RZ ;  /* 0x0000007069057224 */ /* 0x082fe400078e02ff */
[----:B------:R-:W-:Y:S02]  /*2620*/  IMAD.IADD R13, R109, 0x1, R103 ;  /* 0x000000016d0d7824 */ /* 0x000fe400078e0267 */
[----:B------:R-:W-:Y:S02]  /*2630*/  IMAD.MOV.U32 R12, RZ, RZ, R108 ;  /* 0x000000ffff0c7224 */ /* 0x000fe400078e006c */
[C---:B------:R-:W-:Y:S02]  /*2640*/  IMAD R105, R104.reuse, R113, R5 ;  /* 0x0000007168697224 */ /* 0x040fe400078e0205 */
[----:B------:R-:W-:-:S04]  /*2650*/  IMAD.WIDE.U32 R6, R104, R112, R12 ;  /* 0x0000007068067225 */ /* 0x000fc800078e000c */
[----:B------:R-:W-:Y:S01]  /*2660*/  IMAD.IADD R5, R7, 0x1, R105 ;  /* 0x0000000107057824 */ /* 0x000fe200078e0269 */
[----:B--2---:R-:W-:-:S04]  /*2670*/  LEA R14, P1, R6, R114, 0x2 ;  /* 0x00000072060e7211 */ /* 0x004fc800078210ff */
[----:B------:R-:W-:-:S05]  /*2680*/  LEA.HI.X R15, R6, R115, R5, 0x2, P1 ;  /* 0x00000073060f7211 */ /* 0x000fca00008f1405 */
[----:B------:R0:W2:Y:S01]  /*2690*/  @P2 LDG.E.LTC128B R5, desc[UR36][R14.64] ;  /* 0x000000240e052981 */ /* 0x0000a2000c1e1920 */
[----:B------:R-:W-:Y:S01]  /*26a0*/  LEA R10, P3, R106, UR4, 0x2 ;  /* 0x000000046a0a7c11 */ /* 0x000fe2000f8610ff */
[----:B------:R-:W-:Y:S01]  /*26b0*/  IMAD.WIDE.U32 R6, R104, R112, R8 ;  /* 0x0000007068067225 */ /* 0x000fe200078e0008 */
[----:B------:R-:W-:Y:S01]  /*26c0*/  ISETP.GT.AND P1, PT, R4, 0x1, PT ;  /* 0x000000010400780c */ /* 0x000fe20003f24270 */
[----:B------:R-:W-:Y:S02]  /*26d0*/  BSSY B1, `(.L_x_34) ;  /* 0x0000012000017945 */ /* 0x000fe40003800000 */
[----:B------:R-:W-:Y:S02]  /*26e0*/  IMAD.IADD R7, R105, 0x1, R7 ;  /* 0x0000000169077824 */ /* 0x000fe400078e0207 */
[----:B------:R-:W-:Y:S01]  /*26f0*/  IMAD.WIDE.U32 R20, R101, R110, R6 ;  /* 0x0000006e65147225 */ /* 0x000fe200078e0006 */
[----:B0-----:R-:W-:-:S03]  /*2700*/  SHF.L.U64.HI R15, R112, 0x3, R113 ;  /* 0x00000003700f7819 */ /* 0x001fc60000010271 */
[----:B------:R-:W-:Y:S01]  /*2710*/  IMAD.IADD R7, R103, 0x1, R21 ;  /* 0x0000000167077824 */ /* 0x000fe200078e0215 */
[----:B------:R-:W-:Y:S01]  /*2720*/  LEA R6, P4, R20, R114, 0x2 ;  /* 0x0000007214067211 */ /* 0x000fe200078810ff */
[----:B------:R-:W-:-:S03]  /*2730*/  IMAD.SHL.U32 R14, R112, 0x8, RZ ;  /* 0x00000008700e7824 */ /* 0x000fc600078e00ff */
[----:B------:R-:W-:Y:S01]  /*2740*/  LEA.HI.X R7, R20, R115, R7, 0x2, P4 ;  /* 0x0000007314077211 */ /* 0x000fe200020f1407 */
[----:B------:R-:W-:Y:S01]  /*2750*/  IMAD.WIDE.U32 R20, R104, R112, R14 ;  /* 0x0000007068147225 */ /* 0x000fe200078e000e */
[----:B--2---:R-:W-:-:S05]  /*2760*/  LOP3.LUT R11, R5, 0xffffe000, RZ, 0xc0, !PT ;  /* 0xffffe000050b7812 */ /* 0x004fca00078ec0ff */
[----:B------:R-:W-:-:S04]  /*2770*/  FMUL R11, R11, R90 ;  /* 0x0000005a0b0b7220 */ /* 0x000fc80000400000 */
[----:B------:R-:W-:Y:S01]  /*2780*/  FFMA R107, R24, R23, R11 ;  /* 0x00000017186b7223 */ /* 0x000fe2000000000b */
[----:B------:R-:W-:Y:S02]  /*2790*/  LEA.HI.X R11, R106, UR5, R117, 0x2, P3 ;  /* 0x000000056a0b7c11 */ /* 0x000fe400098f1475 */
[----:B------:R-:W-:Y:S02]  /*27a0*/  ISETP.GT.AND P3, PT, R3, RZ, P1 ;  /* 0x000000ff0300720c */ /* 0x000fe40000f64270 */
[----:B------:R-:W-:-:S05]  /*27b0*/  F2FP.TF32.F32.PACK_B R107, R107 ;  /* 0x0000006bff6b723e */ /* 0x000fca00024050ff */
[----:B------:R0:W-:Y:S06]  /*27c0*/  @P2 STG.E desc[UR36][R10.64], R107 ;  /* 0x0000006b0a002986 */ /* 0x0001ec000c101924 */
[----:B------:R-:W-:Y:S05]  /*27d0*/  @!P3 BRA `(.L_x_35) ;  /* 0x000000000004b947 */ /* 0x000fea0003800000 */
[----:B------:R1:W5:Y:S02]  /*27e0*/  LDG.E.LTC128B R5, desc[UR36][R6.64+0x4] ;  /* 0x0000042406057981 */ /* 0x000364000c1e1920 */
.L_x_35:
[----:B------:R-:W-:Y:S05]  /*27f0*/  BSYNC B1 ;  /* 0x0000000000017941 */ /* 0x000fea0003800000 */
.L_x_34:
[----:B-----5:R-:W-:Y:S01]  /*2800*/  LOP3.LUT R15, R5, 0xffffe000, RZ, 0xc0, !PT ;  /* 0xffffe000050f7812 */ /* 0x020fe200078ec0ff */
[----:B------:R-:W-:Y:S01]  /*2810*/  IMAD.IADD R105, R105, 0x1, R21 ;  /* 0x0000000169697824 */ /* 0x000fe200078e0215 */
[----:B------:R-:W-:Y:S01]  /*2820*/  IADD3 R108, P2, R108, R20, RZ ;  /* 0x000000146c6c7210 */ /* 0x000fe20007f5e0ff */
[----:B------:R-:W-:Y:S01]  /*2830*/  IMAD.MOV.U32 R24, RZ, RZ, R5 ;  /* 0x000000ffff187224 */ /* 0x000fe200078e0005 */
[----:B------:R-:W-:Y:S01]  /*2840*/  ISETP.GT.AND P0, PT, R3, 0x8, P0 ;  /* 0x000000080300780c */ /* 0x000fe20000704270 */
[----:B------:R-:W-:Y:S02]  /*2850*/  FMUL R12, R15, R90 ;  /* 0x0000005a0f0c7220 */ /* 0x000fe40000400000 */
[----:B------:R-:W-:Y:S01]  /*2860*/  IMAD.X R13, R105, 0x1, R13, P2 ;  /* 0x00000001690d7824 */ /* 0x000fe200010e060d */
[----:B------:R-:W-:Y:S01]  /*2870*/  LEA R14, P2, R108, R114, 0x2 ;  /* 0x000000726c0e7211 */ /* 0x000fe200078410ff */
[----:B------:R-:W-:-:S03]  /*2880*/  FFMA R25, R25, R23, R12 ;  /* 0x0000001719197223 */ /* 0x000fc6000000000c */
[----:B------:R-:W-:Y:S02]  /*2890*/  LEA.HI.X R15, R108, R115, R13, 0x2, P2 ;  /* 0x000000736c0f7211 */ /* 0x000fe400010f140d */
[----:B------:R-:W-:-:S05]  /*28a0*/  F2FP.TF32.F32.PACK_B R25, R25 ;  /* 0x00000019ff19723e */ /* 0x000fca00024050ff */
[----:B------:R2:W-:Y:S04]  /*28b0*/  @P3 STG.E desc[UR36][R10.64+0x4], R25 ;  /* 0x000004190a003986 */ /* 0x0005e8000c101924 */
[----:B------:R-:W3:Y:S01]  /*28c0*/  @P0 LDG.E.LTC128B R24, desc[UR36][R14.64] ;  /* 0x000000240e180981 */ /* 0x000ee2000c1e1920 */
[----:B------:R-:W-:Y:S01]  /*28d0*/  IADD3 R20, P2, R8, R20, RZ ;  /* 0x0000001408147210 */ /* 0x000fe20007f5e0ff */
[----:B------:R-:W-:Y:S01]  /*28e0*/  BSSY B1, `(.L_x_36) ;  /* 0x0000011000017945 */ /* 0x000fe20003800000 */
[----:B------:R-:W-:-:S03]  /*28f0*/  ISETP.GT.AND P1, PT, R3, 0x8, P1 ;  /* 0x000000080300780c */ /* 0x000fc60000f24270 */
[----:B------:R-:W-:Y:S01]  /*2900*/  IMAD.X R21, R9, 0x1, R105, P2 ;  /* 0x0000000109157824 */ /* 0x000fe200010e0669 */
[C---:B------:R-:W-:Y:S02]  /*2910*/  SHF.L.U64.HI R9, R91.reuse, 0x2, R92 ;  /* 0x000000025b097819 */ /* 0x040fe4000001025c */
[----:B------:R-:W-:Y:S01]  /*2920*/  LEA R12, P2, R91, R10, 0x2 ;  /* 0x0000000a5b0c7211 */ /* 0x000fe200078410ff */
[----:B------:R-:W-:-:S04]  /*2930*/  IMAD.WIDE.U32 R20, R101, R110, R20 ;  /* 0x0000006e65147225 */ /* 0x000fc800078e0014 */
[----:B------:R-:W-:Y:S01]  /*2940*/  IMAD.X R13, R9, 0x1, R11, P2 ;  /* 0x00000001090d7824 */ /* 0x000fe200010e060b */
[----:B------:R-:W-:Y:S02]  /*2950*/  LEA R8, P3, R20, R114, 0x2 ;  /* 0x0000007214087211 */ /* 0x000fe400078610ff */
[----:B---3--:R-:W-:-:S05]  /*2960*/  LOP3.LUT R5, R24, 0xffffe000, RZ, 0xc0, !PT ;  /* 0xffffe00018057812 */ /* 0x008fca00078ec0ff */
[----:B------:R-:W-:-:S04]  /*2970*/  FMUL R5, R5, R90 ;  /* 0x0000005a05057220 */ /* 0x000fc80000400000 */
[----:B------:R-:W-:Y:S01]  /*2980*/  FFMA R101, R26, R23, R5 ;  /* 0x000000171a657223 */ /* 0x000fe20000000005 */
[----:B------:R-:W-:-:S04]  /*2990*/  IMAD.IADD R5, R103, 0x1, R21 ;  /* 0x0000000167057824 */ /* 0x000fc800078e0215 */
[----:B------:R-:W-:Y:S02]  /*29a0*/  F2FP.TF32.F32.PACK_B R101, R101 ;  /* 0x00000065ff65723e */ /* 0x000fe400024050ff */
[----:B------:R-:W-:-:S03]  /*29b0*/  LEA.HI.X R9, R20, R115, R5, 0x2, P3 ;  /* 0x0000007314097211 */ /* 0x000fc600018f1405 */
[----:B------:R2:W-:Y:S01]  /*29c0*/  @P0 STG.E desc[UR36][R12.64], R101 ;  /* 0x000000650c000986 */ /* 0x0005e2000c101924 */
[----:B------:R-:W-:Y:S05]  /*29d0*/  @!P1 BRA `(.L_x_37) ;  /* 0x0000000000049947 */ /* 0x000fea0003800000 */
[----:B------:R3:W5:Y:S02]  /*29e0*/  LDG.E.LTC128B R24, desc[UR36][R8.64+0x4] ;  /* 0x0000042408187981 */ /* 0x000764000c1e1920 */
.L_x_37:
[----:B------:R-:W-:Y:S05]  /*29f0*/  BSYNC B1 ;  /* 0x0000000000017941 */ /* 0x000fea0003800000 */
.L_x_36:
[----:B-----5:R-:W-:Y:S01]  /*2a00*/  LOP3.LUT R5, R24, 0xffffe000, RZ, 0xc0, !PT ;  /* 0xffffe00018057812 */ /* 0x020fe200078ec0ff */
[----:B------:R-:W-:Y:S01]  /*2a10*/  BSSY B1, `(.L_x_38) ;  /* 0x0000009000017945 */ /* 0x000fe20003800000 */
[----:B------:R-:W-:-:S03]  /*2a20*/  ISETP.GT.AND P0, PT, R4, 0x8, PT ;  /* 0x000000080400780c */ /* 0x000fc60003f04270 */
[----:B------:R-:W-:Y:S01]  /*2a30*/  FMUL R14, R5, R90 ;  /* 0x0000005a050e7220 */ /* 0x000fe20000400000 */
[----:B------:R-:W-:-:S03]  /*2a40*/  ISETP.GT.AND P2, PT, R3, RZ, P0 ;  /* 0x000000ff0300720c */ /* 0x000fc60000744270 */
[----:B------:R-:W-:-:S05]  /*2a50*/  FFMA R27, R27, R23, R14 ;  /* 0x000000171b1b7223 */ /* 0x000fca000000000e */
[----:B------:R-:W-:-:S05]  /*2a60*/  F2FP.TF32.F32.PACK_B R27, R27 ;  /* 0x0000001bff1b723e */ /* 0x000fca00024050ff */
[----:B------:R4:W-:Y:S01]  /*2a70*/  @P1 STG.E desc[UR36][R12.64+0x4], R27 ;  /* 0x0000041b0c001986 */ /* 0x0009e2000c101924 */
[----:B------:R-:W-:Y:S05]  /*2a80*/  @!P2 BRA `(.L_x_39) ;  /* 0x000000000004a947 */ /* 0x000fea0003800000 */
[----:B------:R0:W5:Y:S02]  /*2a90*/  LDG.E.LTC128B R24, desc[UR36][R6.64+0x20] ;  /* 0x0000202406187981 */ /* 0x000164000c1e1920 */
.L_x_39:
[----:B------:R-:W-:Y:S05]  /*2aa0*/  BSYNC B1 ;  /* 0x0000000000017941 */ /* 0x000fea0003800000 */
.L_x_38:
        /* <DEDUP_REMOVED lines=10> */
.L_x_41:
[----:B------:R-:W-:Y:S05]  /*2b50*/  BSYNC B1 ;  /* 0x0000000000017941 */ /* 0x000fea0003800000 */
.L_x_40:
[----:B0----5:R-:W-:Y:S01]  /*2b60*/  LOP3.LUT R5, R24, 0xffffe000, RZ, 0xc0, !PT ;  /* 0xffffe00018057812 */ /* 0x021fe200078ec0ff */
[----:B------:R-:W-:Y:S01]  /*2b70*/  BSSY B1, `(.L_x_42) ;  /* 0x0000008000017945 */ /* 0x000fe20003800000 */
[----:B------:R-:W-:-:S03]  /*2b80*/  ISETP.GT.AND P0, PT, R3, 0x8, P0 ;  /* 0x000000080300780c */ /* 0x000fc60000704270 */
[----:B------:R-:W-:-:S04]  /*2b90*/  FMUL R14, R5, R90 ;  /* 0x0000005a050e7220 */ /* 0x000fc80000400000 */
[----:B------:R-:W-:-:S05]  /*2ba0*/  FFMA R29, R29, R23, R14 ;  /* 0x000000171d1d7223 */ /* 0x000fca000000000e */
[----:B------:R-:W-:-:S05]  /*2bb0*/  F2FP.TF32.F32.PACK_B R29, R29 ;  /* 0x0000001dff1d723e */ /* 0x000fca00024050ff */
[----:B------:R0:W-:Y:S01]  /*2bc0*/  @P3 STG.E desc[UR36][R10.64+0x24], R29 ;  /* 0x0000241d0a003986 */ /* 0x0001e2000c101924 */
[----:B------:R-:W-:Y:S05]  /*2bd0*/  @!P0 BRA `(.L_x_43) ;  /* 0x0000000000048947 */ /* 0x000fea0003800000 */
[----:B------:R0:W5:Y:S02]  /*2be0*/  LDG.E.LTC128B R24, desc[UR36][R8.64+0x20] ;  /* 0x0000202408187981 */ /* 0x000164000c1e1920 */
.L_x_43:
[----:B------:R-:W-:Y:S05]  /*2bf0*/  BSYNC B1 ;  /* 0x0000000000017941 */ /* 0x000fea0003800000 */
.L_x_42:
[----:B-----5:R-:W-:Y:S01]  /*2c00*/  LOP3.LUT R5, R24, 0xffffe000, RZ, 0xc0, !PT ;  /* 0xffffe00018057812 */ /* 0x020fe200078ec0ff */
        /* <DEDUP_REMOVED lines=8> */
.L_x_45:
[----:B------:R-:W-:Y:S05]  /*2c90*/  BSYNC B1 ;  /* 0x0000000000017941 */ /* 0x000fea0003800000 */
.L_x_44:
[----:B0----5:R-:W-:Y:S01]  /*2ca0*/  LOP3.LUT R5, R24, 0xffffe000, RZ, 0xc0, !PT ;  /* 0xffffe00018057812 */ /* 0x021fe200078ec0ff */
        /* <DEDUP_REMOVED lines=9> */
.L_x_47:
[----:B------:R-:W-:Y:S05]  /*2d40*/  BSYNC B1 ;  /* 0x0000000000017941 */ /* 0x000fea0003800000 */
.L_x_46:
        /* <DEDUP_REMOVED lines=10> */
.L_x_49:
[----:B------:R-:W-:Y:S05]  /*2df0*/  BSYNC B1 ;  /* 0x0000000000017941 */ /* 0x000fea0003800000 */
.L_x_48:
        /* <DEDUP_REMOVED lines=9> */
.L_x_51:
[----:B------:R-:W-:Y:S05]  /*2e90*/  BSYNC B1 ;  /* 0x0000000000017941 */ /* 0x000fea0003800000 */
.L_x_50:
        /* <DEDUP_REMOVED lines=9> */
.L_x_53:
[----:B------:R-:W-:Y:S05]  /*2f30*/  BSYNC B1 ;  /* 0x0000000000017941 */ /* 0x000fea0003800000 */
.L_x_52:
        /* <DEDUP_REMOVED lines=10> */
.L_x_55:
[----:B------:R-:W-:Y:S05]  /*2fe0*/  BSYNC B1 ;  /* 0x0000000000017941 */ /* 0x000fea0003800000 */
.L_x_54:
        /* <DEDUP_REMOVED lines=10> */
.L_x_57:
[----:B------:R-:W-:Y:S05]  /*3090*/  BSYNC B1 ;  /* 0x0000000000017941 */ /* 0x000fea0003800000 */
.L_x_56:
        /* <DEDUP_REMOVED lines=9> */
.L_x_59:
[----:B------:R-:W-:Y:S05]  /*3130*/  BSYNC B1 ;  /* 0x0000000000017941 */ /* 0x000fea0003800000 */
.L_x_58:
        /* <DEDUP_REMOVED lines=9> */
.L_x_61:
[----:B------:R-:W-:Y:S05]  /*31d0*/  BSYNC B1 ;  /* 0x0000000000017941 */ /* 0x000fea0003800000 */
.L_x_60:
        /* <DEDUP_REMOVED lines=10> */
.L_x_63:
[----:B------:R-:W-:Y:S05]  /*3280*/  BSYNC B1 ;  /* 0x0000000000017941 */ /* 0x000fea0003800000 */
.L_x_62:
        /* <DEDUP_REMOVED lines=10> */
.L_x_65:
[----:B------:R-:W-:Y:S05]  /*3330*/  BSYNC B1 ;  /* 0x0000000000017941 */ /* 0x000fea0003800000 */
.L_x_64:
        /* <DEDUP_REMOVED lines=9> */
.L_x_67:
[----:B------:R-:W-:Y:S05]  /*33d0*/  BSYNC B1 ;  /* 0x0000000000017941 */ /* 0x000fea0003800000 */
.L_x_66:
        /* <DEDUP_REMOVED lines=9> */
.L_x_69:
[----:B------:R-:W-:Y:S05]  /*3470*/  BSYNC B1 ;  /* 0x0000000000017941 */ /* 0x000fea0003800000 */
.L_x_68:
        /* <DEDUP_REMOVED lines=10> */
.L_x_71:
[----:B------:R-:W-:Y:S05]  /*3520*/  BSYNC B1 ;  /* 0x0000000000017941 */ /* 0x000fea0003800000 */
.L_x_70:
        /* <DEDUP_REMOVED lines=10> */
.L_x_73:
[----:B------:R-:W-:Y:S05]  /*35d0*/  BSYNC B1 ;  /* 0x0000000000017941 */ /* 0x000fea0003800000 */
.L_x_72:
        /* <DEDUP_REMOVED lines=9> */
.L_x_75:
[----:B------:R-:W-:Y:S05]  /*3670*/  BSYNC B1 ;  /* 0x0000000000017941 */ /* 0x000fea0003800000 */
.L_x_74:
        /* <DEDUP_REMOVED lines=9> */
.L_x_77:
[----:B------:R-:W-:Y:S05]  /*3710*/  BSYNC B1 ;  /* 0x0000000000017941 */ /* 0x000fea0003800000 */
.L_x_76:
        /* <DEDUP_REMOVED lines=10> */
.L_x_79:
[----:B------:R-:W-:Y:S05]  /*37c0*/  BSYNC B1 ;  /* 0x0000000000017941 */ /* 0x000fea0003800000 */
.L_x_78:
        /* <DEDUP_REMOVED lines=10> */
.L_x_81:
[----:B------:R-:W-:Y:S05]  /*3870*/  BSYNC B1 ;  /* 0x0000000000017941 */ /* 0x000fea0003800000 */
.L_x_80:
        /* <DEDUP_REMOVED lines=9> */
.L_x_83:
[----:B------:R-:W-:Y:S05]  /*3910*/  BSYNC B1 ;  /* 0x0000000000017941 */ /* 0x000fea0003800000 */
.L_x_82:
        /* <DEDUP_REMOVED lines=9> */
.L_x_85:
[----:B------:R-:W-:Y:S05]  /*39b0*/  BSYNC B1 ;  /* 0x0000000000017941 */ /* 0x000fea0003800000 */
.L_x_84:
        /* <DEDUP_REMOVED lines=10> */
.L_x_87:
[----:B------:R-:W-:Y:S05]  /*3a60*/  BSYNC B1 ;  /* 0x0000000000017941 */ /* 0x000fea0003800000 */
.L_x_86:
        /* <DEDUP_REMOVED lines=10> */
.L_x_89:
[----:B------:R-:W-:Y:S05]  /*3b10*/  BSYNC B1 ;  /* 0x0000000000017941 */ /* 0x000fea0003800000 */
.L_x_88:
        /* <DEDUP_REMOVED lines=9> */
.L_x_91:
[----:B------:R-:W-:Y:S05]  /*3bb0*/  BSYNC B1 ;  /* 0x0000000000017941 */ /* 0x000fea0003800000 */
.L_x_90:
        /* <DEDUP_REMOVED lines=9> */
.L_x_93:
[----:B------:R-:W-:Y:S05]  /*3c50*/  BSYNC B1 ;  /* 0x0000000000017941 */ /* 0x000fea0003800000 */
.L_x_92:
        /* <DEDUP_REMOVED lines=10> */
.L_x_95:
[----:B------:R-:W-:Y:S05]  /*3d00*/  BSYNC B1 ;  /* 0x0000000000017941 */ /* 0x000fea0003800000 */
.L_x_94:
        /* <DEDUP_REMOVED lines=10> */
.L_x_97:
[----:B------:R-:W-:Y:S05]  /*3db0*/  BSYNC B1 ;  /* 0x0000000000017941 */ /* 0x000fea0003800000 */
.L_x_96:
        /* <DEDUP_REMOVED lines=9> */
.L_x_99:
[----:B------:R-:W-:Y:S05]  /*3e50*/  BSYNC B1 ;  /* 0x0000000000017941 */ /* 0x000fea0003800000 */
.L_x_98:
        /* <DEDUP_REMOVED lines=9> */
.L_x_101:
[----:B------:R-:W-:Y:S05]  /*3ef0*/  BSYNC B1 ;  /* 0x0000000000017941 */ /* 0x000fea0003800000 */
.L_x_100:
        /* <DEDUP_REMOVED lines=10> */
.L_x_103:
[----:B------:R-:W-:Y:S05]  /*3fa0*/  BSYNC B1 ;  /* 0x0000000000017941 */ /* 0x000fea0003800000 */
.L_x_102:
        /* <DEDUP_REMOVED lines=10> */
.L_x_105:
[----:B------:R-:W-:Y:S05]  /*4050*/  BSYNC B1 ;  /* 0x0000000000017941 */ /* 0x000fea0003800000 */
.L_x_104:
        /* <DEDUP_REMOVED lines=9> */
.L_x_107:
[----:B------:R-:W-:Y:S05]  /*40f0*/  BSYNC B1 ;  /* 0x0000000000017941 */ /* 0x000fea0003800000 */
.L_x_106:
        /* <DEDUP_REMOVED lines=9> */
.L_x_109:
[----:B------:R-:W-:Y:S05]  /*4190*/  BSYNC B1 ;  /* 0x0000000000017941 */ /* 0x000fea0003800000 */
.L_x_108:
        /* <DEDUP_REMOVED lines=10> */
.L_x_111:
[----:B------:R-:W-:Y:S05]  /*4240*/  BSYNC B1 ;  /* 0x0000000000017941 */ /* 0x000fea0003800000 */
.L_x_110:
        /* <DEDUP_REMOVED lines=10> */
.L_x_113:
[----:B------:R-:W-:Y:S05]  /*42f0*/  BSYNC B1 ;  /* 0x0000000000017941 */ /* 0x000fea0003800000 */
.L_x_112:
        /* <DEDUP_REMOVED lines=9> */
.L_x_115:
[----:B------:R-:W-:Y:S05]  /*4390*/  BSYNC B1 ;  /* 0x0000000000017941 */ /* 0x000fea0003800000 */
.L_x_114:
        /* <DEDUP_REMOVED lines=9> */
.L_x_117:
[----:B------:R-:W-:Y:S05]  /*4430*/  BSYNC B1 ;  /* 0x0000000000017941 */ /* 0x000fea0003800000 */
.L_x_116:
        /* <DEDUP_REMOVED lines=10> */
.L_x_119:
[----:B------:R-:W-:Y:S05]  /*44e0*/  BSYNC B1 ;  /* 0x0000000000017941 */ /* 0x000fea0003800000 */
.L_x_118:
        /* <DEDUP_REMOVED lines=10> */
.L_x_121:
[----:B------:R-:W-:Y:S05]  /*4590*/  BSYNC B1 ;  /* 0x0000000000017941 */ /* 0x000fea0003800000 */
.L_x_120:
        /* <DEDUP_REMOVED lines=9> */
.L_x_123:
[----:B------:R-:W-:Y:S05]  /*4630*/  BSYNC B1 ;  /* 0x0000000000017941 */ /* 0x000fea0003800000 */
.L_x_122:
        /* <DEDUP_REMOVED lines=9> */
.L_x_125:
[----:B------:R-:W-:Y:S05]  /*46d0*/  BSYNC B1 ;  /* 0x0000000000017941 */ /* 0x000fea0003800000 */
.L_x_124:
        /* <DEDUP_REMOVED lines=10> */
.L_x_127:
[----:B------:R-:W-:Y:S05]  /*4780*/  BSYNC B1 ;  /* 0x0000000000017941 */ /* 0x000fea0003800000 */
.L_x_126:
        /* <DEDUP_REMOVED lines=10> */
.L_x_129:
[----:B------:R-:W-:Y:S05]  /*4830*/  BSYNC B1 ;  /* 0x0000000000017941 */ /* 0x000fea0003800000 */
.L_x_128:
        /* <DEDUP_REMOVED lines=9> */
.L_x_131:
[----:B------:R-:W-:Y:S05]  /*48d0*/  BSYNC B1 ;  /* 0x0000000000017941 */ /* 0x000fea0003800000 */
.L_x_130:
        /* <DEDUP_REMOVED lines=9> */
.L_x_133:
[----:B------:R-:W-:Y:S05]  /*4970*/  BSYNC B1 ;  /* 0x0000000000017941 */ /* 0x000fea0003800000 */
.L_x_132:
        /* <DEDUP_REMOVED lines=10> */
.L_x_135:
[----:B------:R-:W-:Y:S05]  /*4a20*/  BSYNC B1 ;  /* 0x0000000000017941 */ /* 0x000fea0003800000 */
.L_x_134:
        /* <DEDUP_REMOVED lines=10> */
.L_x_137:
[----:B------:R-:W-:Y:S05]  /*4ad0*/  BSYNC B1 ;  /* 0x0000000000017941 */ /* 0x000fea0003800000 */
.L_x_136:
        /* <DEDUP_REMOVED lines=9> */
.L_x_139:
[----:B------:R-:W-:Y:S05]  /*4b70*/  BSYNC B1 ;  /* 0x0000000000017941 */ /* 0x000fea0003800000 */
.L_x_138:
        /* <DEDUP_REMOVED lines=9> */
.L_x_141:
[----:B------:R-:W-:Y:S05]  /*4c10*/  BSYNC B1 ;  /* 0x0000000000017941 */ /* 0x000fea0003800000 */
.L_x_140:
        /* <DEDUP_REMOVED lines=10> */
.L_x_143:
[----:B------:R-:W-:Y:S05]  /*4cc0*/  BSYNC B1 ;  /* 0x0000000000017941 */ /* 0x000fea0003800000 */
.L_x_142:
        /* <DEDUP_REMOVED lines=10> */
.L_x_145:
[----:B------:R-:W-:Y:S05]  /*4d70*/  BSYNC B1 ;  /* 0x0000000000017941 */ /* 0x000fea0003800000 */
.L_x_144:
        /* <DEDUP_REMOVED lines=9> */
.L_x_147:
[----:B------:R-:W-:Y:S05]  /*4e10*/  BSYNC B1 ;  /* 0x0000000000017941 */ /* 0x000fea0003800000 */
.L_x_146:
        /* <DEDUP_REMOVED lines=9> */
.L_x_149:
[----:B------:R-:W-:Y:S05]  /*4eb0*/  BSYNC B1 ;  /* 0x0000000000017941 */ /* 0x000fea0003800000 */
.L_x_148:
        /* <DEDUP_REMOVED lines=10> */
.L_x_151:
[----:B------:R-:W-:Y:S05]  /*4f60*/  BSYNC B1 ;  /* 0x0000000000017941 */ /* 0x000fea0003800000 */
.L_x_150:
[----:B-----5:R-:W-:Y:S01]  /*4f70*/  LOP3.LUT R5, R24, 0xffffe000, RZ, 0xc0, !PT ;  /* 0xffffe00018057812 */ /* 0x020fe200078ec0ff */
[----:B------:R-:W-:Y:S01]  /*4f80*/  BSSY B1, `(.L_x_152) ;  /* 0x000000b000017945 */ /* 0x000fe20003800000 */
[----:B------:R-:W-:Y:S01]  /*4f90*/  ISETP.GT.AND P1, PT, R4, 0x79, PT ;  /* 0x000000790400780c */ /* 0x000fe20003f24270 */
[----:B------:R-:W-:Y:S02]  /*4fa0*/  @P2 IMAD.MOV.U32 R4, RZ, RZ, R10 ;  /* 0x000000ffff042224 */ /* 0x000fe400078e000a */
[----:B------:R-:W-:Y:S01]  /*4fb0*/  FMUL R5, R5, R90 ;  /* 0x0000005a05057220 */ /* 0x000fe20000400000 */
[----:B------:R-:W-:-:S03]  /*4fc0*/  ISETP.GT.AND P3, PT, R3, RZ, P1 ;  /* 0x000000ff0300720c */ /* 0x000fc60000f64270 */
[----:B------:R-:W-:Y:S01]  /*4fd0*/  FFMA R15, R84, R23, R5 ;  /* 0x00000017540f7223 */ /* 0x000fe20000000005 */
[----:B------:R-:W-:-:S04]  /*4fe0*/  @P2 IMAD.MOV.U32 R5, RZ, RZ, R11 ;  /* 0x000000ffff052224 */ /* 0x000fc800078e000b */
[----:B------:R-:W-:-:S05]  /*4ff0*/  F2FP.TF32.F32.PACK_B R15, R15 ;  /* 0x0000000fff0f723e */ /* 0x000fca00024050ff */
[----:B------:R0:W-:Y:S01]  /*5000*/  @P2 STG.E desc[UR36][R4.64+0x1e0], R15 ;  /* 0x0001e00f04002986 */ /* 0x0001e2000c101924 */
[----:B------:R-:W-:Y:S05]  /*5010*/  @!P3 BRA `(.L_x_153) ;  /* 0x000000000004b947 */ /* 0x000fea0003800000 */
[----:B------:R0:W5:Y:S02]  /*5020*/  LDG.E.LTC128B R24, desc[UR36][R6.64+0x1e4] ;  /* 0x0001e42406187981 */ /* 0x000164000c1e1920 */
.L_x_153:
[----:B------:R-:W-:Y:S05]  /*5030*/  BSYNC B1 ;  /* 0x0000000000017941 */ /* 0x000fea0003800000 */
.L_x_152:
        /* <DEDUP_REMOVED lines=9> */
.L_x_155:
[----:B------:R-:W-:Y:S05]  /*50d0*/  BSYNC B1 ;  /* 0x0000000000017941 */ /* 0x000fea0003800000 */
.L_x_154:
[----:B-----5:R-:W-:Y:S01]  /*50e0*/  LOP3.LUT R5, R24, 0xffffe000, RZ, 0xc0, !PT ;  /* 0xffffe00018057812 */ /* 0x020fe200078ec0ff */
[----:B------:R-:W-:Y:S01]  /*50f0*/  @P0 IMAD.MOV.U32 R4, RZ, RZ, R12 ;  /* 0x000000ffff040224 */ /* 0x000fe200078e000c */
[----:B------:R-:W-:Y:S01]  /*5100*/  ISETP.GT.AND P1, PT, R3, 0x8, P1 ;  /* 0x000000080300780c */ /* 0x000fe20000f24270 */
[----:B------:R-:W-:Y:S02]  /*5110*/  BSSY B1, `(.L_x_156) ;  /* 0x0000008000017945 */ /* 0x000fe40003800000 */
[----:B------:R-:W-:-:S04]  /*5120*/  FMUL R5, R5, R90 ;  /* 0x0000005a05057220 */ /* 0x000fc80000400000 */
[----:B-1----:R-:W-:Y:S01]  /*5130*/  FFMA R7, R86, R23, R5 ;  /* 0x0000001756077223 */ /* 0x002fe20000000005 */
[----:B------:R-:W-:-:S04]  /*5140*/  @P0 IMAD.MOV.U32 R5, RZ, RZ, R13 ;  /* 0x000000ffff050224 */ /* 0x000fc800078e000d */
[----:B------:R-:W-:-:S05]  /*5150*/  F2FP.TF32.F32.PACK_B R7, R7 ;  /* 0x00000007ff07723e */ /* 0x000fca00024050ff */
[----:B------:R1:W-:Y:S01]  /*5160*/  @P0 STG.E desc[UR36][R4.64+0x1e0], R7 ;  /* 0x0001e00704000986 */ /* 0x0003e2000c101924 */
[----:B------:R-:W-:Y:S05]  /*5170*/  @!P1 BRA `(.L_x_157) ;  /* 0x0000000000049947 */ /* 0x000fea0003800000 */
[----:B------:R0:W5:Y:S02]  /*5180*/  LDG.E.LTC128B R24, desc[UR36][R8.64+0x1e4] ;  /* 0x0001e42408187981 */ /* 0x000164000c1e1920 */
.L_x_157:
[----:B------:R-:W-:Y:S05]  /*5190*/  BSYNC B1 ;  /* 0x0000000000017941 */ /* 0x000fea0003800000 */
.L_x_156:
[----:B------:R-:W-:Y:S05]  /*51a0*/  @!P1 BRA `(.L_x_158) ;  /* 0x0000001000e89947 */ /* 0x000fea0003800000 */
[----:B-----5:R-:W-:-:S05]  /*51b0*/  LOP3.LUT R3, R24, 0xffffe000, RZ, 0xc0, !PT ;  /* 0xffffe00018037812 */ /* 0x020fca00078ec0ff */
[----:B-1----:R-:W-:-:S04]  /*51c0*/  FMUL R4, R3, R90 ;  /* 0x0000005a03047220 */ /* 0x002fc80000400000 */
[----:B------:R-:W-:-:S05]  /*51d0*/  FFMA R87, R87, R23, R4 ;  /* 0x0000001757577223 */ /* 0x000fca0000000004 */
[----:B------:R-:W-:-:S05]  /*51e0*/  F2FP.TF32.F32.PACK_B R87, R87 ;  /* 0x00000057ff57723e */ /* 0x000fca00024050ff */
[----:B------:R1:W-:Y:S01]  /*51f0*/  STG.E desc[UR36][R12.64+0x1e4], R87 ;  /* 0x0001e4570c007986 */ /* 0x0003e2000c101924 */
[----:B------:R-:W-:Y:S05]  /*5200*/  BRA `(.L_x_158) ;  /* 0x0000001000d07947 */ /* 0x000fea0003800000 */
.L_x_33:
[----:B------:R-:W-:Y:S01]  /*5210*/  ISETP.GT.AND P4, PT, R4, 0x1, PT ;  /* 0x000000010400780c */ /* 0x000fe20003f84270 */
[----:B------:R-:W-:Y:S01]  /*5220*/  ULDC.64 UR4, c[0x0][0x5c0] ;  /* 0x0001700000047ab9 */ /* 0x000fe20000000a00 */
[-C--:B------:R-:W-:Y:S01]  /*5230*/  FMUL R5, R24, R23.reuse ;  /* 0x0000001718057220 */ /* 0x080fe20000400000 */
[----:B------:R-:W-:Y:S01]  /*5240*/  LEA R6, P3, R106, UR4, 0x2 ;  /* 0x000000046a067c11 */ /* 0x000fe2000f8610ff */
[-C--:B------:R-:W-:Y:S01]  /*5250*/  FMUL R25, R25, R23.reuse ;  /* 0x0000001719197220 */ /* 0x080fe20000400000 */
[----:B------:R-:W-:Y:S01]  /*5260*/  ISETP.GT.AND P1, PT, R3, RZ, P4 ;  /* 0x000000ff0300720c */ /* 0x000fe20002724270 */
[-C--:B------:R-:W-:Y:S01]  /*5270*/  FMUL R11, R26, R23.reuse ;  /* 0x000000171a0b7220 */ /* 0x080fe20000400000 */
[----:B------:R-:W-:Y:S01]  /*5280*/  LEA.HI.X R7, R106, UR5, R117, 0x2, P3 ;  /* 0x000000056a077c11 */ /* 0x000fe200098f1475 */
[----:B------:R-:W-:Y:S01]  /*5290*/  FMUL R27, R27, R23 ;  /* 0x000000171b1b7220 */ /* 0x000fe20000400000 */
[----:B------:R-:W-:Y:S01]  /*52a0*/  F2FP.TF32.F32.PACK_B R5, R5 ;  /* 0x00000005ff05723e */ /* 0x000fe200024050ff */
[----:B------:R-:W-:Y:S01]  /*52b0*/  FMUL R29, R29, R23 ;  /* 0x000000171d1d7220 */ /* 0x000fe20000400000 */
[----:B------:R-:W-:Y:S01]  /*52c0*/  F2FP.TF32.F32.PACK_B R25, R25 ;  /* 0x00000019ff19723e */ /* 0x000fe200024050ff */
[-C--:B------:R-:W-:Y:S01]  /*52d0*/  FMUL R31, R31, R23.reuse ;  /* 0x000000171f1f7220 */ /* 0x080fe20000400000 */
[C---:B------:R-:W-:Y:S01]  /*52e0*/  SHF.L.U64.HI R9, R91.reuse, 0x2, R92 ;  /* 0x000000025b097819 */ /* 0x040fe2000001025c */
[----:B------:R0:W-:Y:S01]  /*52f0*/  @P2 STG.E desc[UR36][R6.64], R5 ;  /* 0x0000000506002986 */ /* 0x0001e2000c101924 */
[----:B------:R-:W-:Y:S01]  /*5300*/  LEA R8, P3, R91, R6, 0x2 ;  /* 0x000000065b087211 */ /* 0x000fe200078610ff */
[-C--:B------:R-:W-:Y:S01]  /*5310*/  FMUL R13, R32, R23.reuse ;  /* 0x00000017200d7220 */ /* 0x080fe20000400000 */
[C---:B------:R-:W-:Y:S01]  /*5320*/  ISETP.GT.AND P2, PT, R4.reuse, 0x8, PT ;  /* 0x000000080400780c */ /* 0x040fe20003f44270 */
[----:B------:R-:W-:Y:S01]  /*5330*/  @P1 STG.E desc[UR36][R6.64+0x4], R25 ;  /* 0x0000041906001986 */ /* 0x000fe2000c101924 */
[----:B------:R-:W-:Y:S01]  /*5340*/  ISETP.GT.AND P1, PT, R4, 0x9, PT ;  /* 0x000000090400780c */ /* 0x000fe20003f24270 */
[----:B------:R-:W-:Y:S01]  /*5350*/  IMAD.X R9, R9, 0x1, R7, P3 ;  /* 0x0000000109097824 */ /* 0x000fe200018e0607 */
[----:B------:R-:W-:Y:S01]  /*5360*/  ISETP.GT.AND P0, PT, R3, 0x8, P0 ;  /* 0x000000080300780c */ /* 0x000fe20000704270 */
[-C--:B------:R-:W-:Y:S01]  /*5370*/  FMUL R33, R33, R23.reuse ;  /* 0x0000001721217220 */ /* 0x080fe20000400000 */
[----:B------:R-:W-:Y:S01]  /*5380*/  ISETP.GT.AND P4, PT, R3, 0x8, P4 ;  /* 0x000000080300780c */ /* 0x000fe20002784270 */
[-C--:B------:R-:W-:Y:S01]  /*5390*/  FMUL R35, R35, R23.reuse ;  /* 0x0000001723237220 */ /* 0x080fe20000400000 */
[C---:B------:R-:W-:Y:S01]  /*53a0*/  ISETP.GT.AND P5, PT, R3.reuse, RZ, P2 ;  /* 0x000000ff0300720c */ /* 0x040fe200017a4270 */
[-C--:B0-----:R-:W-:Y:S01]  /*53b0*/  FMUL R5, R28, R23.reuse ;  /* 0x000000171c057220 */ /* 0x081fe20000400000 */
[----:B------:R-:W-:Y:S01]  /*53c0*/  ISETP.GT.AND P3, PT, R3, RZ, P1 ;  /* 0x000000ff0300720c */ /* 0x000fe20000f64270 */
[----:B------:R-:W-:Y:S01]  /*53d0*/  FMUL R37, R37, R23 ;  /* 0x0000001725257220 */ /* 0x000fe20000400000 */
[----:B------:R-:W-:Y:S01]  /*53e0*/  F2FP.TF32.F32.PACK_B R11, R11 ;  /* 0x0000000bff0b723e */ /* 0x000fe200024050ff */
[----:B------:R-:W-:Y:S01]  /*53f0*/  FMUL R39, R39, R23 ;  /* 0x0000001727277220 */ /* 0x000fe20000400000 */
[----:B------:R-:W-:Y:S01]  /*5400*/  F2FP.TF32.F32.PACK_B R27, R27 ;  /* 0x0000001bff1b723e */ /* 0x000fe200024050ff */
[----:B------:R-:W-:Y:S01]  /*5410*/  FMUL R41, R41, R23 ;  /* 0x0000001729297220 */ /* 0x000fe20000400000 */
[----:B------:R-:W-:Y:S01]  /*5420*/  F2FP.TF32.F32.PACK_B R5, R5 ;  /* 0x00000005ff05723e */ /* 0x000fe200024050ff */
[----:B------:R0:W-:Y:S01]  /*5430*/  @P0 STG.E desc[UR36][R8.64], R11 ;  /* 0x0000000b08000986 */ /* 0x0001e2000c101924 */
[----:B------:R-:W-:Y:S01]  /*5440*/  F2FP.TF32.F32.PACK_B R29, R29 ;  /* 0x0000001dff1d723e */ /* 0x000fe200024050ff */
[-C--:B------:R-:W-:Y:S01]  /*5450*/  FMUL R43, R43, R23.reuse ;  /* 0x000000172b2b7220 */ /* 0x080fe20000400000 */
[C---:B------:R-:W-:Y:S01]  /*5460*/  ISETP.GT.AND P0, PT, R4.reuse, 0x10, PT ;  /* 0x000000100400780c */ /* 0x040fe20003f04270 */
[----:B------:R-:W-:Y:S01]  /*5470*/  @P4 STG.E desc[UR36][R8.64+0x4], R27 ;  /* 0x0000041b08004986 */ /* 0x000fe2000c101924 */
[----:B------:R-:W-:Y:S01]  /*5480*/  ISETP.GT.AND P2, PT, R3, 0x8, P2 ;  /* 0x000000080300780c */ /* 0x000fe20001744270 */
[-C--:B------:R-:W-:Y:S01]  /*5490*/  FMUL R45, R45, R23.reuse ;  /* 0x000000172d2d7220 */ /* 0x080fe20000400000 */
[C---:B------:R-:W-:Y:S01]  /*54a0*/  ISETP.GT.AND P1, PT, R3.reuse, 0x8, P1 ;  /* 0x000000080300780c */ /* 0x040fe20000f24270 */
[----:B------:R1:W-:Y:S01]  /*54b0*/  @P5 STG.E desc[UR36][R6.64+0x20], R5 ;  /* 0x0000200506005986 */ /* 0x0003e2000c101924 */
[----:B------:R-:W-:Y:S01]  /*54c0*/  ISETP.GT.AND P5, PT, R3, RZ, P0 ;  /* 0x000000ff0300720c */ /* 0x000fe200007a4270 */
[----:B------:R-:W-:Y:S01]  /*54d0*/  FMUL R47, R47, R23 ;  /* 0x000000172f2f7220 */ /* 0x000fe20000400000 */
[----:B------:R-:W-:Y:S01]  /*54e0*/  F2FP.TF32.F32.PACK_B R31, R31 ;  /* 0x0000001fff1f723e */ /* 0x000fe200024050ff */
[----:B------:R-:W-:Y:S01]  /*54f0*/  @P3 STG.E desc[UR36][R6.64+0x24], R29 ;  /* 0x0000241d06003986 */ /* 0x000fe2000c101924 */
[----:B------:R-:W-:Y:S01]  /*5500*/  ISETP.GT.AND P3, PT, R4, 0x11, PT ;  /* 0x000000110400780c */ /* 0x000fe20003f64270 */
[----:B0-----:R-:W-:Y:S01]  /*5510*/  FMUL R11, R30, R23 ;  /* 0x000000171e0b7220 */ /* 0x001fe20000400000 */
[----:B------:R-:W-:Y:S01]  /*5520*/  F2FP.TF32.F32.PACK_B R13, R13 ;  /* 0x0000000dff0d723e */ /* 0x000fe200024050ff */
[-C--:B------:R-:W-:Y:S01]  /*5530*/  FMUL R49, R49, R23.reuse ;  /* 0x0000001731317220 */ /* 0x080fe20000400000 */
[----:B------:R-:W-:Y:S01]  /*5540*/  ISETP.GT.AND P4, PT, R3, RZ, P3 ;  /* 0x000000ff0300720c */ /* 0x000fe20001f84270 */
[----:B------:R-:W-:Y:S01]  /*5550*/  FMUL R51, R51, R23 ;  /* 0x0000001733337220 */ /* 0x000fe20000400000 */
[----:B------:R-:W-:Y:S01]  /*5560*/  F2FP.TF32.F32.PACK_B R11, R11 ;  /* 0x0000000bff0b723e */ /* 0x000fe200024050ff */
[----:B-1----:R-:W-:Y:S01]  /*5570*/  FMUL R5, R34, R23 ;  /* 0x0000001722057220 */ /* 0x002fe20000400000 */
[----:B------:R-:W-:Y:S01]  /*5580*/  F2FP.TF32.F32.PACK_B R33, R33 ;  /* 0x00000021ff21723e */ /* 0x000fe200024050ff */
[-C--:B------:R-:W-:Y:S01]  /*5590*/  FMUL R53, R53, R23.reuse ;  /* 0x0000001735357220 */ /* 0x080fe20000400000 */
[----:B------:R-:W-:Y:S01]  /*55a0*/  ISETP.GT.AND P0, PT, R3, 0x8, P0 ;  /* 0x000000080300780c */ /* 0x000fe20000704270 */
[----:B------:R0:W-:Y:S01]  /*55b0*/  @P2 STG.E desc[UR36][R8.64+0x20], R11 ;  /* 0x0000200b08002986 */ /* 0x0001e2000c101924 */
[C---:B------:R-:W-:Y:S01]  /*55c0*/  ISETP.GT.AND P2, PT, R4.reuse, 0x19, PT ;  /* 0x000000190400780c */ /* 0x040fe20003f44270 */
[----:B------:R-:W-:Y:S01]  /*55d0*/  FMUL R55, R55, R23 ;  /* 0x0000001737377220 */ /* 0x000fe20000400000 */
[----:B------:R-:W-:Y:S01]  /*55e0*/  F2FP.TF32.F32.PACK_B R5, R5 ;  /* 0x00000005ff05723e */ /* 0x000fe200024050ff */
[----:B------:R-:W-:Y:S01]  /*55f0*/  @P1 STG.E desc[UR36][R8.64+0x24], R31 ;  /* 0x0000241f08001986 */ /* 0x000fe2000c101924 */
[----:B------:R-:W-:Y:S01]  /*5600*/  ISETP.GT.AND P1, PT, R4, 0x18, PT ;  /* 0x000000180400780c */ /* 0x000fe20003f24270 */
[----:B------:R-:W-:Y:S01]  /*5610*/  FMUL R57, R57, R23 ;  /* 0x0000001739397220 */ /* 0x000fe20000400000 */
[----:B------:R-:W-:Y:S01]  /*5620*/  F2FP.TF32.F32.PACK_B R35, R35 ;  /* 0x00000023ff23723e */ /* 0x000fe200024050ff */
[----:B------:R1:W-:Y:S01]  /*5630*/  @P5 STG.E desc[UR36][R6.64+0x40], R13 ;  /* 0x0000400d06005986 */ /* 0x0003e2000c101924 */
[----:B------:R-:W-:Y:S01]  /*5640*/  ISETP.GT.AND P5, PT, R3, RZ, P1 ;  /* 0x000000ff0300720c */ /* 0x000fe20000fa4270 */
[----:B------:R-:W-:Y:S01]  /*5650*/  FMUL R59, R59, R23 ;  /* 0x000000173b3b7220 */ /* 0x000fe20000400000 */
[----:B------:R-:W-:Y:S01]  /*5660*/  F2FP.TF32.F32.PACK_B R37, R37 ;  /* 0x00000025ff25723e */ /* 0x000fe200024050ff */
[----:B------:R-:W-:Y:S01]  /*5670*/  @P4 STG.E desc[UR36][R6.64+0x44], R33 ;  /* 0x0000442106004986 */ /* 0x000fe2000c101924 */
[C---:B------:R-:W-:Y:S01]  /*5680*/  ISETP.GT.AND P4, PT, R3.reuse, 0x8, P3 ;  /* 0x000000080300780c */ /* 0x040fe20001f84270 */
[-C--:B0-----:R-:W-:Y:S01]  /*5690*/  FMUL R11, R36, R23.reuse ;  /* 0x00000017240b7220 */ /* 0x081fe20000400000 */
[----:B------:R-:W-:Y:S01]  /*56a0*/  ISETP.GT.AND P3, PT, R3, RZ, P2 ;  /* 0x000000ff0300720c */ /* 0x000fe20001764270 */
[----:B------:R0:W-:Y:S01]  /*56b0*/  @P0 STG.E desc[UR36][R8.64+0x40], R5 ;  /* 0x0000400508000986 */ /* 0x0001e2000c101924 */
[----:B------:R-:W-:Y:S01]  /*56c0*/  ISETP.GT.AND P0, PT, R4, 0x20, PT ;  /* 0x000000200400780c */ /* 0x000fe20003f04270 */
[----:B------:R-:W-:Y:S01]  /*56d0*/  FMUL R61, R61, R23 ;  /* 0x000000173d3d7220 */ /* 0x000fe20000400000 */
[----:B------:R-:W-:Y:S01]  /*56e0*/  F2FP.TF32.F32.PACK_B R11, R11 ;  /* 0x0000000bff0b723e */ /* 0x000fe200024050ff */
[-C--:B-1----:R-:W-:Y:S01]  /*56f0*/  FMUL R13, R40, R23.reuse ;  /* 0x00000017280d7220 */ /* 0x082fe20000400000 */
[----:B------:R-:W-:Y:S01]  /*5700*/  ISETP.GT.AND P1, PT, R3, 0x8, P1 ;  /* 0x000000080300780c */ /* 0x000fe20000f24270 */
[----:B------:R-:W-:Y:S01]  /*5710*/  FMUL R63, R63, R23 ;  /* 0x000000173f3f7220 */ /* 0x000fe20000400000 */
[----:B------:R-:W-:Y:S01]  /*5720*/  F2FP.TF32.F32.PACK_B R39, R39 ;  /* 0x00000027ff27723e */ /* 0x000fe200024050ff */
[----:B------:R-:W-:Y:S01]  /*5730*/  FMUL R65, R65, R23 ;  /* 0x0000001741417220 */ /* 0x000fe20000400000 */
[----:B------:R-:W-:Y:S01]  /*5740*/  F2FP.TF32.F32.PACK_B R13, R13 ;  /* 0x0000000dff0d723e */ /* 0x000fe200024050ff */
[----:B------:R-:W-:Y:S01]  /*5750*/  @P4 STG.E desc[UR36][R8.64+0x44], R35 ;  /* 0x0000442308004986 */ /* 0x000fe2000c101924 */
[C---:B------:R-:W-:Y:S01]  /*5760*/  ISETP.GT.AND P4, PT, R3.reuse, 0x8, P2 ;  /* 0x000000080300780c */ /* 0x040fe20001784270 */
[-C--:B0-----:R-:W-:Y:S01]  /*5770*/  FMUL R5, R38, R23.reuse ;  /* 0x0000001726057220 */ /* 0x081fe20000400000 */
[C---:B------:R-:W-:Y:S01]  /*5780*/  ISETP.GT.AND P2, PT, R4.reuse, 0x21, PT ;  /* 0x000000210400780c */ /* 0x040fe20003f44270 */
[----:B------:R0:W-:Y:S01]  /*5790*/  @P5 STG.E desc[UR36][R6.64+0x60], R11 ;  /* 0x0000600b06005986 */ /* 0x0001e2000c101924 */
[----:B------:R-:W-:Y:S01]  /*57a0*/  ISETP.GT.AND P5, PT, R3, RZ, P0 ;  /* 0x000000ff0300720c */ /* 0x000fe200007a4270 */
[----:B------:R-:W-:Y:S01]  /*57b0*/  FMUL R67, R67, R23 ;  /* 0x0000001743437220 */ /* 0x000fe20000400000 */
[----:B------:R-:W-:Y:S01]  /*57c0*/  F2FP.TF32.F32.PACK_B R5, R5 ;  /* 0x00000005ff05723e */ /* 0x000fe200024050ff */
[----:B------:R-:W-:Y:S01]  /*57d0*/  @P3 STG.E desc[UR36][R6.64+0x64], R37 ;  /* 0x0000642506003986 */ /* 0x000fe2000c101924 */
[----:B------:R-:W-:Y:S01]  /*57e0*/  ISETP.GT.AND P3, PT, R3, RZ, P2 ;  /* 0x000000ff0300720c */ /* 0x000fe20001764270 */
[----:B------:R-:W-:Y:S01]  /*57f0*/  FMUL R69, R69, R23 ;  /* 0x0000001745457220 */ /* 0x000fe20000400000 */
[----:B------:R-:W-:Y:S01]  /*5800*/  F2FP.TF32.F32.PACK_B R41, R41 ;  /* 0x00000029ff29723e */ /* 0x000fe200024050ff */
[----:B------:R1:W-:Y:S01]  /*5810*/  @P1 STG.E desc[UR36][R8.64+0x60], R5 ;  /* 0x0000600508001986 */ /* 0x0003e2000c101924 */
[----:B------:R-:W-:Y:S01]  /*5820*/  ISETP.GT.AND P1, PT, R4, 0x28, PT ;  /* 0x000000280400780c */ /* 0x000fe20003f24270 */
[-C--:B------:R-:W-:Y:S01]  /*5830*/  FMUL R71, R71, R23.reuse ;  /* 0x0000001747477220 */ /* 0x080fe20000400000 */
[C---:B------:R-:W-:Y:S01]  /*5840*/  ISETP.GT.AND P0, PT, R3.reuse, 0x8, P0 ;  /* 0x000000080300780c */ /* 0x040fe20000704270 */
[----:B------:R-:W-:Y:S01]  /*5850*/  @P4 STG.E desc[UR36][R8.64+0x64], R39 ;  /* 0x0000642708004986 */ /* 0x000fe2000c101924 */
[C---:B------:R-:W-:Y:S01]  /*5860*/  ISETP.GT.AND P4, PT, R3.reuse, 0x8, P2 ;  /* 0x000000080300780c */ /* 0x040fe20001784270 */
[-C--:B0-----:R-:W-:Y:S01]  /*5870*/  FMUL R11, R44, R23.reuse ;  /* 0x000000172c0b7220 */ /* 0x081fe20000400000 */
[----:B------:R-:W-:Y:S01]  /*5880*/  ISETP.GT.AND P2, PT, R4, 0x29, PT ;  /* 0x000000290400780c */ /* 0x000fe20003f44270 */
[----:B------:R0:W-:Y:S01]  /*5890*/  @P5 STG.E desc[UR36][R6.64+0x80], R13 ;  /* 0x0000800d06005986 */ /* 0x0001e2000c101924 */
[----:B------:R-:W-:Y:S01]  /*58a0*/  ISETP.GT.AND P5, PT, R3, RZ, P1 ;  /* 0x000000ff0300720c */ /* 0x000fe20000fa4270 */
[----:B------:R-:W-:Y:S01]  /*58b0*/  FMUL R73, R73, R23 ;  /* 0x0000001749497220 */ /* 0x000fe20000400000 */
[----:B------:R-:W-:Y:S01]  /*58c0*/  F2FP.TF32.F32.PACK_B R43, R43 ;  /* 0x0000002bff2b723e */ /* 0x000fe200024050ff */
[-C--:B-1----:R-:W-:Y:S01]  /*58d0*/  FMUL R5, R42, R23.reuse ;  /* 0x000000172a057220 */ /* 0x082fe20000400000 */
[----:B------:R-:W-:Y:S01]  /*58e0*/  @P3 STG.E desc[UR36][R6.64+0x84], R41 ;  /* 0x0000842906003986 */ /* 0x000fe2000c101924 */
[----:B------:R-:W-:Y:S01]  /*58f0*/  ISETP.GT.AND P3, PT, R3, RZ, P2 ;  /* 0x000000ff0300720c */ /* 0x000fe20001764270 */
[----:B------:R-:W-:Y:S01]  /*5900*/  FMUL R75, R75, R23 ;  /* 0x000000174b4b7220 */ /* 0x000fe20000400000 */
[----:B------:R-:W-:Y:S01]  /*5910*/  F2FP.TF32.F32.PACK_B R11, R11 ;  /* 0x0000000bff0b723e */ /* 0x000fe200024050ff */
[----:B------:R-:W-:Y:S01]  /*5920*/  FMUL R77, R77, R23 ;  /* 0x000000174d4d7220 */ /* 0x000fe20000400000 */
[----:B------:R-:W-:Y:S01]  /*5930*/  F2FP.TF32.F32.PACK_B R5, R5 ;  /* 0x00000005ff05723e */ /* 0x000fe200024050ff */
[----:B------:R-:W-:Y:S01]  /*5940*/  FMUL R79, R79, R23 ;  /* 0x000000174f4f7220 */ /* 0x000fe20000400000 */
[----:B------:R-:W-:Y:S01]  /*5950*/  F2FP.TF32.F32.PACK_B R45, R45 ;  /* 0x0000002dff2d723e */ /* 0x000fe200024050ff */
[-C--:B0-----:R-:W-:Y:S01]  /*5960*/  FMUL R13, R48, R23.reuse ;  /* 0x00000017300d7220 */ /* 0x081fe20000400000 */
[----:B------:R-:W-:Y:S01]  /*5970*/  ISETP.GT.AND P1, PT, R3, 0x8, P1 ;  /* 0x000000080300780c */ /* 0x000fe20000f24270 */
[----:B------:R0:W-:Y:S01]  /*5980*/  @P0 STG.E desc[UR36][R8.64+0x80], R5 ;  /* 0x0000800508000986 */ /* 0x0001e2000c101924 */
[----:B------:R-:W-:Y:S01]  /*5990*/  ISETP.GT.AND P0, PT, R4, 0x30, PT ;  /* 0x000000300400780c */ /* 0x000fe20003f04270 */
[----:B------:R-:W-:Y:S01]  /*59a0*/  FMUL R81, R81, R23 ;  /* 0x0000001751517220 */ /* 0x000fe20000400000 */
[----:B------:R-:W-:Y:S01]  /*59b0*/  F2FP.TF32.F32.PACK_B R47, R47 ;  /* 0x0000002fff2f723e */ /* 0x000fe200024050ff */
[----:B------:R-:W-:Y:S01]  /*59c0*/  @P4 STG.E desc[UR36][R8.64+0x84], R43 ;  /* 0x0000842b08004986 */ /* 0x000fe2000c101924 */
[C---:B------:R-:W-:Y:S01]  /*59d0*/  ISETP.GT.AND P4, PT, R3.reuse, 0x8, P2 ;  /* 0x000000080300780c */ /* 0x040fe20001784270 */
[-C--:B------:R-:W-:Y:S01]  /*59e0*/  FMUL R15, R82, R23.reuse ;  /* 0x00000017520f7220 */ /* 0x080fe20000400000 */
[----:B------:R-:W-:Y:S01]  /*59f0*/  ISETP.GT.AND P2, PT, R4, 0x31, PT ;  /* 0x000000310400780c */ /* 0x000fe20003f44270 */
[----:B------:R1:W-:Y:S01]  /*5a00*/  @P5 STG.E desc[UR36][R6.64+0xa0], R11 ;  /* 0x0000a00b06005986 */ /* 0x0003e2000c101924 */
[----:B------:R-:W-:Y:S01]  /*5a10*/  ISETP.GT.AND P5, PT, R3, RZ, P0 ;  /* 0x000000ff0300720c */ /* 0x000fe200007a4270 */
[----:B------:R-:W-:Y:S01]  /*5a20*/  FMUL R83, R83, R23 ;  /* 0x0000001753537220 */ /* 0x000fe20000400000 */
[----:B------:R-:W-:Y:S01]  /*5a30*/  F2FP.TF32.F32.PACK_B R13, R13 ;  /* 0x0000000dff0d723e */ /* 0x000fe200024050ff */
[-C--:B0-----:R-:W-:Y:S01]  /*5a40*/  FMUL R5, R46, R23.reuse ;  /* 0x000000172e057220 */ /* 0x081fe20000400000 */
[----:B------:R-:W-:Y:S01]  /*5a50*/  @P3 STG.E desc[UR36][R6.64+0xa4], R45 ;  /* 0x0000a42d06003986 */ /* 0x000fe2000c101924 */
[----:B------:R-:W-:Y:S01]  /*5a60*/  ISETP.GT.AND P3, PT, R3, RZ, P2 ;  /* 0x000000ff0300720c */ /* 0x000fe20001764270 */
[----:B------:R-:W-:Y:S01]  /*5a70*/  FMUL R21, R84, R23 ;  /* 0x0000001754157220 */ /* 0x000fe20000400000 */
[----:B------:R-:W-:Y:S01]  /*5a80*/  F2FP.TF32.F32.PACK_B R49, R49 ;  /* 0x00000031ff31723e */ /* 0x000fe200024050ff */
[----:B------:R-:W-:Y:S01]  /*5a90*/  FMUL R85, R85, R23 ;  /* 0x0000001755557220 */ /* 0x000fe20000400000 */
[----:B------:R-:W-:Y:S01]  /*5aa0*/  F2FP.TF32.F32.PACK_B R5, R5 ;  /* 0x00000005ff05723e */ /* 0x000fe200024050ff */
[-C--:B------:R-:W-:Y:S01]  /*5ab0*/  FMUL R87, R87, R23.reuse ;  /* 0x0000001757577220 */ /* 0x080fe20000400000 */
[----:B------:R-:W-:Y:S01]  /*5ac0*/  ISETP.GT.AND P0, PT, R3, 0x8, P0 ;  /* 0x000000080300780c */ /* 0x000fe20000704270 */
[----:B-1----:R-:W-:Y:S01]  /*5ad0*/  FMUL R11, R52, R23 ;  /* 0x00000017340b7220 */ /* 0x002fe20000400000 */
[----:B------:R-:W-:Y:S01]  /*5ae0*/  F2FP.TF32.F32.PACK_B R51, R51 ;  /* 0x00000033ff33723e */ /* 0x000fe200024050ff */
[----:B------:R0:W-:Y:S01]  /*5af0*/  @P1 STG.E desc[UR36][R8.64+0xa0], R5 ;  /* 0x0000a00508001986 */ /* 0x0001e2000c101924 */
[----:B------:R-:W-:-:S02]  /*5b00*/  ISETP.GT.AND P1, PT, R4, 0x38, PT ;  /* 0x000000380400780c */ /* 0x000fc40003f24270 */
[----:B------:R-:W-:Y:S01]  /*5b10*/  F2FP.TF32.F32.PACK_B R11, R11 ;  /* 0x0000000bff0b723e */ /* 0x000fe200024050ff */
[----:B------:R-:W-:Y:S01]  /*5b20*/  @P4 STG.E desc[UR36][R8.64+0xa4], R47 ;  /* 0x0000a42f08004986 */ /* 0x000fe2000c101924 */
[C---:B------:R-:W-:Y:S02]  /*5b30*/  ISETP.GT.AND P4, PT, R3.reuse, 0x8, P2 ;  /* 0x000000080300780c */ /* 0x040fe40001784270 */
[----:B------:R-:W-:Y:S01]  /*5b40*/  ISETP.GT.AND P2, PT, R4, 0x39, PT ;  /* 0x000000390400780c */ /* 0x000fe20003f44270 */
[----:B------:R1:W-:Y:S01]  /*5b50*/  @P5 STG.E desc[UR36][R6.64+0xc0], R13 ;  /* 0x0000c00d06005986 */ /* 0x0003e2000c101924 */
[C---:B------:R-:W-:Y:S02]  /*5b60*/  ISETP.GT.AND P5, PT, R3.reuse, RZ, P1 ;  /* 0x000000ff0300720c */ /* 0x040fe40000fa4270 */
[----:B------:R-:W-:Y:S01]  /*5b70*/  F2FP.TF32.F32.PACK_B R53, R53 ;  /* 0x00000035ff35723e */ /* 0x000fe200024050ff */
[----:B0-----:R-:W-:Y:S01]  /*5b80*/  FMUL R5, R50, R23 ;  /* 0x0000001732057220 */ /* 0x001fe20000400000 */
[----:B------:R-:W-:Y:S01]  /*5b90*/  @P3 STG.E desc[UR36][R6.64+0xc4], R49 ;  /* 0x0000c43106003986 */ /* 0x000fe2000c101924 */
[----:B------:R-:W-:-:S02]  /*5ba0*/  ISETP.GT.AND P3, PT, R3, RZ, P2 ;  /* 0x000000ff0300720c */ /* 0x000fc40001764270 */
[----:B------:R-:W-:Y:S02]  /*5bb0*/  ISETP.GT.AND P1, PT, R3, 0x8, P1 ;  /* 0x000000080300780c */ /* 0x000fe40000f24270 */
[----:B------:R-:W-:Y:S01]  /*5bc0*/  F2FP.TF32.F32.PACK_B R5, R5 ;  /* 0x00000005ff05723e */ /* 0x000fe200024050ff */
[----:B-1----:R-:W-:Y:S01]  /*5bd0*/  FMUL R13, R56, R23 ;  /* 0x00000017380d7220 */ /* 0x002fe20000400000 */
[----:B------:R-:W-:-:S03]  /*5be0*/  F2FP.TF32.F32.PACK_B R55, R55 ;  /* 0x00000037ff37723e */ /* 0x000fc600024050ff */
[----:B------:R0:W-:Y:S01]  /*5bf0*/  @P0 STG.E desc[UR36][R8.64+0xc0], R5 ;  /* 0x0000c00508000986 */ /* 0x0001e2000c101924 */
[C---:B------:R-:W-:Y:S02]  /*5c00*/  ISETP.GT.AND P0, PT, R4.reuse, 0x40, PT ;  /* 0x000000400400780c */ /* 0x040fe40003f04270 */
        /* <DEDUP_REMOVED lines=71> */
[----:B------:R-:W-:Y:S01]  /*6080*/  @P3 STG.E desc[UR36][R6.64+0x164], R69 ;  /* 0x0001644506003986 */ /* 0x000fe2000c101924 */
[----:B0-----:R-:W-:Y:S01]  /*6090*/  FMUL R5, R70, R23 ;  /* 0x0000001746057220 */ /* 0x001fe20000400000 */
[----:B------:R-:W-:-:S02]  /*60a0*/  ISETP.GT.AND P3, PT, R3, RZ, P2 ;  /* 0x000000ff0300720c */ /* 0x000fc40001764270 */
[----:B------:R-:W-:Y:S02]  /*60b0*/  ISETP.GT.AND P0, PT, R3, 0x8, P0 ;  /* 0x000000080300780c */ /* 0x000fe40000704270 */
[----:B------:R-:W-:Y:S01]  /*60c0*/  F2FP.TF32.F32.PACK_B R5, R5 ;  /* 0x00000005ff05723e */ /* 0x000fe200024050ff */
[----:B-1----:R-:W-:Y:S01]  /*60d0*/  FMUL R11, R76, R23 ;  /* 0x000000174c0b7220 */ /* 0x002fe20000400000 */
[----:B------:R-:W-:-:S03]  /*60e0*/  F2FP.TF32.F32.PACK_B R75, R75 ;  /* 0x0000004bff4b723e */ /* 0x000fc600024050ff */
[----:B------:R0:W-:Y:S01]  /*60f0*/  @P1 STG.E desc[UR36][R8.64+0x160], R5 ;  /* 0x0001600508001986 */ /* 0x0001e2000c101924 */
[----:B------:R-:W-:Y:S02]  /*6100*/  F2FP.TF32.F32.PACK_B R77, R77 ;  /* 0x0000004dff4d723e */ /* 0x000fe400024050ff */
[----:B------:R-:W-:Y:S01]  /*6110*/  F2FP.TF32.F32.PACK_B R11, R11 ;  /* 0x0000000bff0b723e */ /* 0x000fe200024050ff */
[----:B------:R-:W-:Y:S01]  /*6120*/  @P4 STG.E desc[UR36][R8.64+0x164], R71 ;  /* 0x0001644708004986 */ /* 0x000fe2000c101924 */
[C---:B------:R-:W-:Y:S02]  /*6130*/  ISETP.GT.AND P4, PT, R4.reuse, 0x68, PT ;  /* 0x000000680400780c */ /* 0x040fe40003f84270 */
[----:B------:R-:W-:Y:S01]  /*6140*/  F2FP.TF32.F32.PACK_B R79, R79 ;  /* 0x0000004fff4f723e */ /* 0x000fe200024050ff */
[----:B------:R1:W-:Y:S01]  /*6150*/  @P5 STG.E desc[UR36][R6.64+0x180], R13 ;  /* 0x0001800d06005986 */ /* 0x0003e2000c101924 */
[----:B------:R-:W-:Y:S02]  /*6160*/  ISETP.GT.AND P5, PT, R4, 0x69, PT ;  /* 0x000000690400780c */ /* 0x000fe40003fa4270 */
[----:B------:R-:W-:Y:S01]  /*6170*/  F2FP.TF32.F32.PACK_B R81, R81 ;  /* 0x00000051ff51723e */ /* 0x000fe200024050ff */
[----:B------:R-:W-:Y:S01]  /*6180*/  @P3 STG.E desc[UR36][R6.64+0x184], R73 ;  /* 0x0001844906003986 */ /* 0x000fe2000c101924 */
[C---:B------:R-:W-:Y:S01]  /*6190*/  ISETP.GT.AND P3, PT, R3.reuse, 0x8, P2 ;  /* 0x000000080300780c */ /* 0x040fe20001764270 */
[----:B0-----:R-:W-:Y:S01]  /*61a0*/  FMUL R5, R74, R23 ;  /* 0x000000174a057220 */ /* 0x001fe20000400000 */
[----:B------:R-:W-:-:S02]  /*61b0*/  ISETP.GT.AND P2, PT, R3, RZ, P4 ;  /* 0x000000ff0300720c */ /* 0x000fc40002744270 */
[C---:B------:R-:W-:Y:S02]  /*61c0*/  ISETP.GT.AND P1, PT, R3.reuse, RZ, P5 ;  /* 0x000000ff0300720c */ /* 0x040fe40002f24270 */
[C---:B------:R-:W-:Y:S01]  /*61d0*/  ISETP.GT.AND P4, PT, R3.reuse, 0x8, P4 ;  /* 0x000000080300780c */ /* 0x040fe20002784270 */
[----:B-1----:R-:W-:Y:S01]  /*61e0*/  FMUL R13, R78, R23 ;  /* 0x000000174e0d7220 */ /* 0x002fe20000400000 */
[----:B------:R-:W-:Y:S02]  /*61f0*/  F2FP.TF32.F32.PACK_B R5, R5 ;  /* 0x00000005ff05723e */ /* 0x000fe400024050ff */
[----:B------:R-:W-:Y:S02]  /*6200*/  ISETP.GT.AND P5, PT, R3, 0x8, P5 ;  /* 0x000000080300780c */ /* 0x000fe40002fa4270 */
[----:B------:R-:W-:Y:S01]  /*6210*/  F2FP.TF32.F32.PACK_B R13, R13 ;  /* 0x0000000dff0d723e */ /* 0x000fe200024050ff */
[----:B------:R0:W-:Y:S01]  /*6220*/  @P0 STG.E desc[UR36][R8.64+0x180], R5 ;  /* 0x0001800508000986 */ /* 0x0001e2000c101924 */
[----:B------:R-:W-:-:S02]  /*6230*/  ISETP.GT.AND P0, PT, R4, 0x79, PT ;  /* 0x000000790400780c */ /* 0x000fc40003f04270 */
[----:B------:R-:W-:Y:S01]  /*6240*/  F2FP.TF32.F32.PACK_B R15, R15 ;  /* 0x0000000fff0f723e */ /* 0x000fe200024050ff */
[----:B------:R-:W-:Y:S01]  /*6250*/  @P3 STG.E desc[UR36][R8.64+0x184], R75 ;  /* 0x0001844b08003986 */ /* 0x000fe2000c101924 */
[C---:B------:R-:W-:Y:S02]  /*6260*/  ISETP.GT.AND P3, PT, R4.reuse, 0x70, PT ;  /* 0x000000700400780c */ /* 0x040fe40003f64270 */
[----:B------:R-:W-:Y:S01]  /*6270*/  F2FP.TF32.F32.PACK_B R83, R83 ;  /* 0x00000053ff53723e */ /* 0x000fe200024050ff */
[----:B------:R1:W-:Y:S01]  /*6280*/  @P2 STG.E desc[UR36][R6.64+0x1a0], R11 ;  /* 0x0001a00b06002986 */ /* 0x0003e2000c101924 */
[C---:B------:R-:W-:Y:S02]  /*6290*/  ISETP.GT.AND P2, PT, R4.reuse, 0x71, PT ;  /* 0x000000710400780c */ /* 0x040fe40003f44270 */
[----:B------:R-:W-:Y:S01]  /*62a0*/  F2FP.TF32.F32.PACK_B R21, R21 ;  /* 0x00000015ff15723e */ /* 0x000fe200024050ff */
[----:B------:R-:W-:Y:S01]  /*62b0*/  @P1 STG.E desc[UR36][R6.64+0x1a4], R77 ;  /* 0x0001a44d06001986 */ /* 0x000fe2000c101924 */
[----:B------:R-:W-:Y:S01]  /*62c0*/  ISETP.GT.AND P1, PT, R4, 0x78, PT ;  /* 0x000000780400780c */ /* 0x000fe20003f24270 */
[----:B------:R-:W-:Y:S01]  /*62d0*/  @P4 IMAD.MOV.U32 R4, RZ, RZ, R8 ;  /* 0x000000ffff044224 */ /* 0x000fe200078e0008 */
[----:B------:R-:W-:Y:S01]  /*62e0*/  F2FP.TF32.F32.PACK_B R85, R85 ;  /* 0x00000055ff55723e */ /* 0x000fe200024050ff */
[----:B0-----:R-:W-:Y:S01]  /*62f0*/  @P4 IMAD.MOV.U32 R5, RZ, RZ, R9 ;  /* 0x000000ffff054224 */ /* 0x001fe200078e0009 */
[----:B------:R-:W-:Y:S01]  /*6300*/  F2FP.TF32.F32.PACK_B R87, R87 ;  /* 0x00000057ff57723e */ /* 0x000fe200024050ff */
[----:B-1----:R-:W-:-:S03]  /*6310*/  FMUL R11, R80, R23 ;  /* 0x00000017500b7220 */ /* 0x002fc60000400000 */
[----:B------:R0:W-:Y:S01]  /*6320*/  @P4 STG.E desc[UR36][R4.64+0x1a0], R13 ;  /* 0x0001a00d04004986 */ /* 0x0001e2000c101924 */
[C---:B------:R-:W-:Y:S02]  /*6330*/  ISETP.GT.AND P4, PT, R3.reuse, RZ, P3 ;  /* 0x000000ff0300720c */ /* 0x040fe40001f84270 */
[----:B------:R-:W-:Y:S02]  /*6340*/  ISETP.GT.AND P3, PT, R3, 0x8, P3 ;  /* 0x000000080300780c */ /* 0x000fe40001f64270 */
[----:B------:R-:W-:Y:S01]  /*6350*/  F2FP.TF32.F32.PACK_B R11, R11 ;  /* 0x0000000bff0b723e */ /* 0x000fe200024050ff */
[----:B0-----:R-:W-:Y:S02]  /*6360*/  @P5 IMAD.MOV.U32 R4, RZ, RZ, R8 ;  /* 0x000000ffff045224 */ /* 0x001fe400078e0008 */
[----:B------:R-:W-:Y:S01]  /*6370*/  FMUL R13, R86, R23 ;  /* 0x00000017560d7220 */ /* 0x000fe20000400000 */
[----:B------:R-:W-:-:S04]  /*6380*/  @P5 IMAD.MOV.U32 R5, RZ, RZ, R9 ;  /* 0x000000ffff055224 */ /* 0x000fc800078e0009 */
[----:B------:R-:W-:Y:S01]  /*6390*/  F2FP.TF32.F32.PACK_B R13, R13 ;  /* 0x0000000dff0d723e */ /* 0x000fe200024050ff */
[----:B------:R0:W-:Y:S01]  /*63a0*/  @P5 STG.E desc[UR36][R4.64+0x1a4], R79 ;  /* 0x0001a44f04005986 */ /* 0x0001e2000c101924 */
[C---:B------:R-:W-:Y:S02]  /*63b0*/  ISETP.GT.AND P5, PT, R3.reuse, RZ, P2 ;  /* 0x000000ff0300720c */ /* 0x040fe400017a4270 */
[----:B------:R-:W-:Y:S01]  /*63c0*/  ISETP.GT.AND P2, PT, R3, 0x8, P2 ;  /* 0x000000080300780c */ /* 0x000fe20001744270 */
[----:B0-----:R-:W-:Y:S02]  /*63d0*/  @P4 IMAD.MOV.U32 R4, RZ, RZ, R6 ;  /* 0x000000ffff044224 */ /* 0x001fe400078e0006 */
[----:B------:R-:W-:-:S05]  /*63e0*/  @P4 IMAD.MOV.U32 R5, RZ, RZ, R7 ;  /* 0x000000ffff054224 */ /* 0x000fca00078e0007 */
        /* <DEDUP_REMOVED lines=10> */
[----:B------:R0:W-:Y:S02]  /*6490*/  @P3 STG.E desc[UR36][R4.64+0x1c0], R15 ;  /* 0x0001c00f04003986 */ /* 0x0001e4000c101924 */
[----:B0-----:R-:W-:Y:S02]  /*64a0*/  @P2 IMAD.MOV.U32 R4, RZ, RZ, R8 ;  /* 0x000000ffff042224 */ /* 0x001fe400078e0008 */
[----:B------:R-:W-:-:S05]  /*64b0*/  @P2 IMAD.MOV.U32 R5, RZ, RZ, R9 ;  /* 0x000000ffff052224 */ /* 0x000fca00078e0009 */
[----:B------:R0:W-:Y:S02]  /*64c0*/  @P2 STG.E desc[UR36][R4.64+0x1c4], R83 ;  /* 0x0001c45304002986 */ /* 0x0001e4000c101924 */
[----:B0-----:R-:W-:Y:S02]  /*64d0*/  @P4 IMAD.MOV.U32 R4, RZ, RZ, R6 ;  /* 0x000000ffff044224 */ /* 0x001fe400078e0006 */
[----:B------:R-:W-:-:S05]  /*64e0*/  @P4 IMAD.MOV.U32 R5, RZ, RZ, R7 ;  /* 0x000000ffff054224 */ /* 0x000fca00078e0007 */
[----:B------:R0:W-:Y:S04]  /*64f0*/  @P4 STG.E desc[UR36][R4.64+0x1e0], R21 ;  /* 0x0001e01504004986 */ /* 0x0001e8000c101924 */
[----:B------:R1:W-:Y:S01]  /*6500*/  @P5 STG.E desc[UR36][R6.64+0x1e4], R85 ;  /* 0x0001e45506005986 */ /* 0x0003e2000c101924 */
[----:B0-----:R-:W-:Y:S02]  /*6510*/  @P1 IMAD.MOV.U32 R4, RZ, RZ, R8 ;  /* 0x000000ffff041224 */ /* 0x001fe400078e0008 */
[----:B------:R-:W-:-:S05]  /*6520*/  @P1 IMAD.MOV.U32 R5, RZ, RZ, R9 ;  /* 0x000000ffff051224 */ /* 0x000fca00078e0009 */
[----:B------:R1:W-:Y:S04]  /*6530*/  @P1 STG.E desc[UR36][R4.64+0x1e0], R13 ;  /* 0x0001e00d04001986 */ /* 0x0003e8000c101924 */
[----:B------:R1:W-:Y:S02]  /*6540*/  @P0 STG.E desc[UR36][R8.64+0x1e4], R87 ;  /* 0x0001e45708000986 */ /* 0x0003e4000c101924 */
.L_x_158:
[----:B------:R-:W-:Y:S05]  /*6550*/  BSYNC B0 ;  /* 0x0000000000007941 */ /* 0x000fea0003800000 */
.L_x_32:
[----:B------:R-:W-:Y:S01]  /*6560*/  IADD3 R16, P0, R16, UR38, RZ ;  /* 0x0000002610107c10 */ /* 0x000fe2000ff1e0ff */
[----:B------:R-:W-:Y:S01]  /*6570*/  ULDC.64 UR4, c[0x0][0x650] ;  /* 0x0001940000047ab9 */ /* 0x000fe20000000a00 */
[----:B------:R-:W-:Y:S01]  /*6580*/  PRMT R3, RZ, 0x7610, R3 ;  /* 0x00007610ff037816 */ /* 0x000fe20000000003 */
[----:B------:R-:W-:Y:S01]  /*6590*/  IMAD.MOV.U32 R100, RZ, RZ, -0x1 ;  /* 0xffffffffff647424 */ /* 0x000fe200078e00ff */
[----:B------:R-:W-:Y:S01]  /*65a0*/  IADD3.X R17, R17, UR41, RZ, P0, !PT ;  /* 0x0000002911117c10 */ /* 0x000fe200087fe4ff */
[----:B--2---:R-:W-:Y:S01]  /*65b0*/  IMAD.MOV.U32 R101, RZ, RZ, -0x1 ;  /* 0xffffffffff657424 */ /* 0x004fe200078e00ff */
[----:B------:R-:W-:-:S04]  /*65c0*/  ISETP.GE.U32.AND P0, PT, R16, UR4, PT ;  /* 0x0000000410007c0c */ /* 0x000fc8000bf06070 */
[----:B------:R-:W-:-:S13]  /*65d0*/  ISETP.GE.U32.AND.EX P0, PT, R17, UR5, PT, P0 ;  /* 0x0000000511007c0c */ /* 0x000fda000bf06100 */
[----:B------:R-:W-:Y:S05]  /*65e0*/  @P0 BRA `(.L_x_159) ;  /* 0x00000004004c0947 */ /* 0x000fea0003800000 */
[----:B0-----:R-:W0:Y:S01]  /*65f0*/  LDC.64 R10, c[0x0][0x628] ;  /* 0x00018a00ff0a7b82 */ /* 0x001e220000000a00 */
[----:B-1--4-:R-:W1:Y:S01]  /*6600*/  S2R R12, SR_CTAID.X ;  /* 0x00000000000c7919 */ /* 0x012e620000002500 */
[----:B---3--:R-:W-:Y:S02]  /*6610*/  IMAD.MOV.U32 R8, RZ, RZ, R16 ;  /* 0x000000ffff087224 */ /* 0x008fe400078e0010 */
[----:B------:R-:W-:Y:S01]  /*6620*/  IMAD.MOV.U32 R9, RZ, RZ, R17 ;  /* 0x000000ffff097224 */ /* 0x000fe200078e0011 */
[----:B------:R-:W2:Y:S03]  /*6630*/  S2R R20, SR_CTAID.Y ;  /* 0x0000000000147919 */ /* 0x000ea60000002600 */
[----:B------:R-:W3:Y:S08]  /*6640*/  LDC R0, c[0x0][0x630] ;  /* 0x00018c00ff007b82 */ /* 0x000ef00000000800 */
[----:B------:R-:W4:Y:S01]  /*6650*/  LDC.64 R14, c[0x0][0x620] ;  /* 0x00018800ff0e7b82 */ /* 0x000f220000000a00 */
[----:B0-----:R-:W-:-:S04]  /*6660*/  ISETP.NE.U32.AND P0, PT, R10, RZ, PT ;  /* 0x000000ff0a00720c */ /* 0x001fc80003f05070 */
[----:B------:R-:W-:-:S13]  /*6670*/  ISETP.NE.AND.EX P0, PT, R11, RZ, PT, P0 ;  /* 0x000000ff0b00720c */ /* 0x000fda0003f05300 */
[----:B-1234-:R-:W-:Y:S05]  /*6680*/  @!P0 BRA `(.L_x_160) ;  /* 0x0000000000288947 */ /* 0x01efea0003800000 */
        /* <DEDUP_REMOVED lines=10> */
.L_x_160:
[-CC-:B------:R-:W-:Y:S01]  /*6730*/  SHF.R.U64 R101, R8, R0.reuse, R9.reuse ;  /* 0x0000000008657219 */ /* 0x180fe20000001209 */
[----:B------:R-:W0:Y:S01]  /*6740*/  LDC.64 R26, c[0x0][0x640] ;  /* 0x00019000ff1a7b82 */ /* 0x000e220000000a00 */
[----:B------:R-:W-:Y:S01]  /*6750*/  SHF.R.U32.HI R0, RZ, R0, R9 ;  /* 0x00000000ff007219 */ /* 0x000fe20000011609 */
[----:B------:R-:W-:Y:S01]  /*6760*/  ULDC UR4, c[0x0][0x150] ;  /* 0x0000540000047ab9 */ /* 0x000fe20000000800 */
[----:B------:R-:W-:Y:S02]  /*6770*/  IADD3 R3, P0, RZ, -R101, RZ ;  /* 0x80000065ff037210 */ /* 0x000fe40007f1e0ff */
[----:B------:R-:W-:-:S03]  /*6780*/  I2FP.F32.U32 R7, R12 ;  /* 0x0000000c00077245 */ /* 0x000fc60000201000 */
[----:B------:R-:W1:Y:S01]  /*6790*/  LDC R6, c[0x0][0x618] ;  /* 0x00018600ff067b82 */ /* 0x000e620000000800 */
[----:B------:R-:W-:Y:S02]  /*67a0*/  IMAD.X R5, RZ, RZ, ~R0, P0 ;  /* 0x000000ffff057224 */ /* 0x000fe400000e0e00 */
[----:B------:R-:W-:Y:S01]  /*67b0*/  FMUL R7, R7, UR4 ;  /* 0x0000000407077c20 */ /* 0x000fe20008400000 */
[----:B------:R-:W-:Y:S01]  /*67c0*/  ULDC UR4, c[0x0][0x154] ;  /* 0x0000550000047ab9 */ /* 0x000fe20000000800 */
[-C--:B------:R-:W-:Y:S02]  /*67d0*/  IMAD R0, R5, R14.reuse, RZ ;  /* 0x0000000e05007224 */ /* 0x080fe400078e02ff */
[C---:B------:R-:W-:Y:S01]  /*67e0*/  IMAD.WIDE.U32 R4, R3.reuse, R14, R16 ;  /* 0x0000000e03047225 */ /* 0x040fe200078e0010 */
[----:B------:R-:W2:Y:S01]  /*67f0*/  LDC R8, c[0x0][0x608] ;  /* 0x00018200ff087b82 */ /* 0x000ea20000000800 */
[----:B------:R-:W3:Y:S02]  /*6800*/  F2I.U32.TRUNC.NTZ R7, R7 ;  /* 0x0000000700077305 */ /* 0x000ee4000020f000 */
[----:B------:R-:W-:Y:S01]  /*6810*/  IMAD R3, R3, R15, R0 ;  /* 0x0000000f03037224 */ /* 0x000fe200078e0200 */
[----:B------:R-:W-:-:S03]  /*6820*/  I2FP.F32.U32 R0, R20 ;  /* 0x0000001400007245 */ /* 0x000fc60000201000 */
[----:B------:R-:W-:Y:S01]  /*6830*/  IMAD.IADD R3, R5, 0x1, R3 ;  /* 0x0000000105037824 */ /* 0x000fe200078e0203 */
[----:B------:R-:W4:Y:S01]  /*6840*/  LDC R11, c[0x0][0x658] ;  /* 0x00019600ff0b7b82 */ /* 0x000f220000000800 */
[----:B0-----:R-:W-:-:S04]  /*6850*/  ISETP.NE.U32.AND P0, PT, R26, RZ, PT ;  /* 0x000000ff1a00720c */ /* 0x001fc80003f05070 */
[----:B------:R-:W-:-:S03]  /*6860*/  ISETP.NE.AND.EX P0, PT, R27, RZ, PT, P0 ;  /* 0x000000ff1b00720c */ /* 0x000fc60003f05300 */
[----:B------:R-:W0:Y:S01]  /*6870*/  LDC R9, c[0x0][0x144] ;  /* 0x00005100ff097b82 */ /* 0x000e220000000800 */
[-C--:B-1----:R-:W-:Y:S01]  /*6880*/  SHF.R.U64 R10, R4, R6.reuse, R3 ;  /* 0x00000006040a7219 */ /* 0x082fe20000001203 */
[----:B---3--:R-:W-:Y:S01]  /*6890*/  IMAD.MOV R7, RZ, RZ, -R7 ;  /* 0x000000ffff077224 */ /* 0x008fe200078e0a07 */
[----:B------:R-:W-:Y:S01]  /*68a0*/  SHF.R.U32.HI R3, RZ, R6, R3 ;  /* 0x00000006ff037219 */ /* 0x000fe20000011603 */
[----:B------:R-:W-:-:S04]  /*68b0*/  FMUL R6, R0, UR4 ;  /* 0x0000000400067c20 */ /* 0x000fc80008400000 */
[----:B------:R-:W1:Y:S01]  /*68c0*/  LDC R21, c[0x0][0x148] ;  /* 0x00005200ff157b82 */ /* 0x000e620000000800 */
[----:B------:R3:W0:Y:S01]  /*68d0*/  F2I.U32.TRUNC.NTZ R14, R6 ;  /* 0x00000006000e7305 */ /* 0x000622000020f000 */
[-CC-:B--2---:R-:W-:Y:S02]  /*68e0*/  SHF.R.U64 R13, R10, R8.reuse, R3.reuse ;  /* 0x000000080a0d7219 */ /* 0x184fe40000001203 */
[----:B------:R-:W-:-:S04]  /*68f0*/  SHF.R.U32.HI R0, RZ, R8, R3 ;  /* 0x00000008ff007219 */ /* 0x000fc80000011603 */
[----:B-----5:R-:W2:Y:S01]  /*6900*/  LDC R24, c[0x0][0x648] ;  /* 0x00019200ff187b82 */ /* 0x020ea20000000800 */
[-CC-:B----4-:R-:W-:Y:S02]  /*6910*/  SHF.R.U64 R15, R13, R11.reuse, R0.reuse ;  /* 0x0000000b0d0f7219 */ /* 0x190fe40000001200 */
[----:B------:R-:W-:-:S03]  /*6920*/  SHF.R.U32.HI R5, RZ, R11, R0 ;  /* 0x0000000bff057219 */ /* 0x000fc60000011600 */
[----:B------:R-:W-:Y:S02]  /*6930*/  IMAD.MOV.U32 R4, RZ, RZ, R15 ;  /* 0x000000ffff047224 */ /* 0x000fe400078e000f */
[----:B------:R-:W4:Y:S01]  /*6940*/  LDC R28, c[0x0][0x638] ;  /* 0x00018e00ff1c7b82 */ /* 0x000f220000000800 */
[----:B0-----:R-:W-:-:S07]  /*6950*/  IMAD R25, R9, R7, R12 ;  /* 0x0000000709197224 */ /* 0x001fce00078e020c */
[----:B------:R-:W0:Y:S08]  /*6960*/  LDC R29, c[0x0][0x610] ;  /* 0x00018400ff1d7b82 */ /* 0x000e300000000800 */
[----:B------:R-:W0:Y:S01]  /*6970*/  LDC R30, c[0x0][0x600] ;  /* 0x00018000ff1e7b82 */ /* 0x000e220000000800 */
[----:B-123--:R-:W-:Y:S05]  /*6980*/  @!P0 BRA `(.L_x_161) ;  /* 0x0000000000288947 */ /* 0x00efea0003800000 */
[----:B------:R-:W1:Y:S02]  /*6990*/  LDC R0, c[0x0][0x64c] ;  /* 0x00019300ff007b82 */ /* 0x000e640000000800 */
[----:B-1----:R-:W-:-:S05]  /*69a0*/  IADD3 R3, P0, R15, R0, RZ ;  /* 0x000000000f037210 */ /* 0x002fca0007f1e0ff */
        /* <DEDUP_REMOVED lines=8> */
.L_x_161:
[----:B------:R-:W-:Y:S01]  /*6a30*/  ISETP.NE.AND P0, PT, R2, 0x1, PT ;  /* 0x000000010200780c */ /* 0x000fe20003f05270 */
[----:B------:R-:W-:Y:S01]  /*6a40*/  IMAD.MOV R14, RZ, RZ, -R14 ;  /* 0x000000ffff0e7224 */ /* 0x000fe200078e0a0e */
[----:B------:R-:W-:Y:S02]  /*6a50*/  SHF.R.U64 R3, R4, R24, R5 ;  /* 0x0000001804037219 */ /* 0x000fe40000001205 */
[----:B------:R-:W-:Y:S02]  /*6a60*/  LOP3.LUT R0, R13, R98, RZ, 0xc0, !PT ;  /* 0x000000620d007212 */ /* 0x000fe400078ec0ff */
[----:B------:R-:W-:Y:S01]  /*6a70*/  LOP3.LUT R10, R10, R97, RZ, 0xc0, !PT ;  /* 0x000000610a0a7212 */ /* 0x000fe200078ec0ff */
[----:B------:R-:W-:Y:S02]  /*6a80*/  IMAD.MOV R4, RZ, RZ, -R3 ;  /* 0x000000ffff047224 */ /* 0x000fe400078e0a03 */
[----:B------:R-:W-:Y:S02]  /*6a90*/  IMAD R0, R93, R3, R0 ;  /* 0x000000035d007224 */ /* 0x000fe400078e0200 */
[----:B----4-:R-:W-:-:S02]  /*6aa0*/  IMAD R3, R4, R28, R15 ;  /* 0x0000001c04037224 */ /* 0x010fc400078e020f */
[----:B------:R-:W-:Y:S02]  /*6ab0*/  @P0 IMAD R25, R21, R14, R20 ;  /* 0x0000000e15190224 */ /* 0x000fe400078e0214 */
[----:B0-----:R-:W-:Y:S02]  /*6ac0*/  IMAD R5, R3, R30, R10 ;  /* 0x0000001e03057224 */ /* 0x001fe400078e020a */
[----:B------:R-:W-:Y:S02]  /*6ad0*/  IMAD R0, R0, R29, R25 ;  /* 0x0000001d00007224 */ /* 0x000fe400078e0219 */
[----:B------:R-:W-:-:S03]  /*6ae0*/  IMAD.MOV.U32 R4, RZ, RZ, 0x1 ;  /* 0x00000001ff047424 */ /* 0x000fc600078e00ff */
[----:B------:R-:W-:Y:S02]  /*6af0*/  SEL R100, R5, R0, !P0 ;  /* 0x0000000005647207 */ /* 0x000fe40004000000 */
[----:B------:R-:W-:Y:S02]  /*6b00*/  PRMT R3, R4, 0x7610, R3 ;  /* 0x0000761004037816 */ /* 0x000fe40000000003 */
[----:B------:R-:W-:-:S07]  /*6b10*/  SEL R0, R0, R5, !P0 ;  /* 0x0000000500007207 */ /* 0x000fce0004000000 */
.L_x_159:
[----:B------:R-:W-:Y:S01]  /*6b20*/  LOP3.LUT P0, RZ, R3, 0xff, RZ, 0xc0, !PT ;  /* 0x000000ff03ff7812 */ /* 0x000fe2000780c0ff */
[----:B------:R-:W-:Y:S01]  /*6b30*/  UIMAD.WIDE.U32 UR4, UR42, -0x55555555, URZ ;  /* 0xaaaaaaab2a0478a5 */ /* 0x000fe2000f8e003f */
[----:B------:R-:W-:-:S03]  /*6b40*/  IMAD.MOV.U32 R103, RZ, RZ, R0 ;  /* 0x000000ffff677224 */ /* 0x000fc600078e0000 */
[----:B------:R-:W-:-:S04]  /*6b50*/  USHF.R.U32.HI UR4, URZ, 0x1, UR5 ;  /* 0x000000013f047899 */ /* 0x000fc80008011605 */
[----:B------:R-:W-:-:S04]  /*6b60*/  UIMAD UR42, UR4, -0x3, UR42 ;  /* 0xfffffffd042a78a4 */ /* 0x000fc8000f8e022a */
[----:B------:R-:W-:Y:S08]  /*6b70*/  @P0 BRA `(.L_x_162) ;  /* 0xffffffa800380947 */ /* 0x000ff0000383ffff */
[----:B------:R-:W-:Y:S05]  /*6b80*/  EXIT ;  /* 0x000000000000794d */ /* 0x000fea0003800000 */
.L_x_7:
        /* <DEDUP_REMOVED lines=26> */
.L_x_164:
[----:B------:R-:W0:Y:S01]  /*6d30*/  LDC.64 R30, c[0x0][0x640] ;  /* 0x00019000ff1e7b82 */ /* 0x000e220000000a00 */
[-CC-:B------:R-:W-:Y:S01]  /*6d40*/  SHF.R.U64 R22, R14, R8.reuse, R15.reuse ;  /* 0x000000080e167219 */ /* 0x180fe2000000120f */
[----:B------:R-:W-:Y:S01]  /*6d50*/  IMAD.MOV.U32 R27, RZ, RZ, 0x1 ;  /* 0x00000001ff1b7424 */ /* 0x000fe200078e00ff */
[----:B------:R-:W-:Y:S02]  /*6d60*/  SHF.R.U32.HI R7, RZ, R8, R15 ;  /* 0x00000008ff077219 */ /* 0x000fe4000001160f */
[----:B------:R-:W-:-:S03]  /*6d70*/  IADD3 R13, P0, RZ, -R22, RZ ;  /* 0x80000016ff0d7210 */ /* 0x000fc60007f1e0ff */
[----:B------:R-:W1:Y:S02]  /*6d80*/  LDC R12, c[0x0][0x618] ;  /* 0x00018600ff0c7b82 */ /* 0x000e640000000800 */
[----:B------:R-:W-:Y:S02]  /*6d90*/  IMAD.X R7, RZ, RZ, ~R7, P0 ;  /* 0x000000ffff077224 */ /* 0x000fe400000e0e07 */
[----:B------:R-:W-:-:S04]  /*6da0*/  IMAD.WIDE.U32 R10, R13, R24, R16 ;  /* 0x000000180d0a7225 */ /* 0x000fc800078e0010 */
[----:B------:R-:W2:Y:S01]  /*6db0*/  LDC R14, c[0x0][0x608] ;  /* 0x00018200ff0e7b82 */ /* 0x000ea20000000800 */
[----:B------:R-:W-:-:S04]  /*6dc0*/  IMAD R8, R7, R24, RZ ;  /* 0x0000001807087224 */ /* 0x000fc800078e02ff */
[----:B------:R-:W-:-:S03]  /*6dd0*/  IMAD R7, R13, R25, R8 ;  /* 0x000000190d077224 */ /* 0x000fc600078e0208 */
[----:B------:R-:W3:Y:S01]  /*6de0*/  LDC R28, c[0x0][0x658] ;  /* 0x00019600ff1c7b82 */ /* 0x000ee20000000800 */
[----:B------:R-:W-:Y:S01]  /*6df0*/  IMAD.IADD R7, R11, 0x1, R7 ;  /* 0x000000010b077824 */ /* 0x000fe200078e0207 */
[----:B0-----:R-:W-:Y:S01]  /*6e00*/  ISETP.NE.U32.AND P0, PT, R30, RZ, PT ;  /* 0x000000ff1e00720c */ /* 0x001fe20003f05070 */
[----:B------:R-:W-:-:S03]  /*6e10*/  IMAD.MOV.U32 R11, RZ, RZ, -0x1 ;  /* 0xffffffffff0b7424 */ /* 0x000fc600078e00ff */
        /* <DEDUP_REMOVED lines=8> */
[-C--:B---3--:R-:W-:Y:S02]  /*6ea0*/  SHF.L.U32 R10, R11, R28.reuse, RZ ;  /* 0x0000001c0b0a7219 */ /* 0x088fe400000006ff */
[--C-:B------:R-:W-:Y:S02]  /*6eb0*/  SHF.R.U64 R26, R24, R28, R7.reuse ;  /* 0x0000001c181a7219 */ /* 0x100fe40000001207 */
[----:B------:R-:W-:Y:S02]  /*6ec0*/  LOP3.LUT R29, RZ, R10, RZ, 0x33, !PT ;  /* 0x0000000aff1d7212 */ /* 0x000fe400078e33ff */
[----:B------:R-:W-:Y:S01]  /*6ed0*/  SHF.R.U32.HI R11, RZ, R28, R7 ;  /* 0x0000001cff0b7219 */ /* 0x000fe20000011607 */
[----:B------:R-:W3:Y:S01]  /*6ee0*/  LDC R32, c[0x0][0x610] ;  /* 0x00018400ff207b82 */ /* 0x000ee20000000800 */
[----:B------:R-:W-:Y:S01]  /*6ef0*/  IMAD.MOV.U32 R10, RZ, RZ, R26 ;  /* 0x000000ffff0a7224 */ /* 0x000fe200078e001a */
[----:B------:R-:W-:Y:S06]  /*6f00*/  @!P0 BRA `(.L_x_165) ;  /* 0x0000000000288947 */ /* 0x000fec0003800000 */
        /* <DEDUP_REMOVED lines=10> */
.L_x_165:
[----:B------:R-:W-:Y:S02]  /*6fb0*/  ISETP.NE.AND P0, PT, R2, 0x1, PT ;  /* 0x000000010200780c */ /* 0x000fe40003f05270 */
[----:B-1----:R-:W-:Y:S01]  /*6fc0*/  SHF.R.U64 R8, R10, R8, R11 ;  /* 0x000000080a087219 */ /* 0x002fe2000000120b */
[----:B0-----:R-:W-:Y:S01]  /*6fd0*/  VIADD R11, R21, 0xffffffff ;  /* 0xffffffff150b7836 */ /* 0x001fe20000000000 */
[----:B------:R-:W-:Y:S02]  /*6fe0*/  SHF.L.U32 R27, R27, R28, RZ ;  /* 0x0000001c1b1b7219 */ /* 0x000fe400000006ff */
[----:B------:R-:W-:Y:S01]  /*6ff0*/  LOP3.LUT R5, R24, R29, RZ, 0xc0, !PT ;  /* 0x0000001d18057212 */ /* 0x000fe200078ec0ff */
[----:B------:R-:W-:-:S04]  /*7000*/  IMAD.MOV R7, RZ, RZ, -R8 ;  /* 0x000000ffff077224 */ /* 0x000fc800078e0a08 */
[----:B------:R-:W-:Y:S02]  /*7010*/  IMAD R5, R27, R8, R5 ;  /* 0x000000081b057224 */ /* 0x000fe400078e0205 */
[----:B------:R-:W-:Y:S01]  /*7020*/  @P0 IMAD R6, R9, R23, R4 ;  /* 0x0000001709060224 */ /* 0x000fe200078e0204 */
[----:B------:R-:W-:Y:S01]  /*7030*/  LOP3.LUT R9, R20, R11, RZ, 0xc0, !PT ;  /* 0x0000000b14097212 */ /* 0x000fe200078ec0ff */
[----:B--2---:R-:W-:Y:S02]  /*7040*/  IMAD R4, R7, R25, R26 ;  /* 0x0000001907047224 */ /* 0x004fe400078e021a */
[----:B---3--:R-:W-:Y:S02]  /*7050*/  IMAD R6, R5, R32, R6 ;  /* 0x0000002005067224 */ /* 0x008fe400078e0206 */
[----:B------:R-:W-:Y:S02]  /*7060*/  IMAD R5, R4, R21, R9 ;  /* 0x0000001504057224 */ /* 0x000fe400078e0209 */
[----:B------:R-:W-:-:S02]  /*7070*/  IMAD.MOV.U32 R8, RZ, RZ, 0x1 ;  /* 0x00000001ff087424 */ /* 0x000fc400078e00ff */
[----:B------:R-:W-:Y:S01]  /*7080*/  IMAD.MOV.U32 R7, RZ, RZ, R22 ;  /* 0x000000ffff077224 */ /* 0x000fe200078e0016 */
[----:B------:R-:W-:Y:S02]  /*7090*/  SEL R21, R5, R6, !P0 ;  /* 0x0000000605157207 */ /* 0x000fe40004000000 */
[----:B------:R-:W-:-:S07]  /*70a0*/  SEL R20, R6, R5, !P0 ;  /* 0x0000000506147207 */ /* 0x000fce0004000000 */
.L_x_163:
[----:B------:R-:W-:-:S08]  /*70b0*/  NOP ;  /* 0x0000000000007918 */ /* 0x000fd00000000000 */
[----:B------:R-:W0:-:S00]  /*70c0*/  USETMAXREG.DEALLOC.CTAPOOL 0x28 ;  /* 0x00000028000079c8 */ /* 0x000e0000080e0500 */
[----:B0-----:R-:W-:-:S13]  /*70d0*/  ISETP.NE.AND P0, PT, R3, RZ, PT ;  /* 0x000000ff0300720c */ /* 0x001fda0003f05270 */
[----:B------:R-:W-:Y:S05]  /*70e0*/  @P0 EXIT ;  /* 0x000000000000094d */ /* 0x000fea0003800000 */
[----:B------:R-:W-:Y:S01]  /*70f0*/  LOP3.LUT P0, RZ, R8, 0xff, RZ, 0xc0, !PT ;  /* 0x000000ff08ff7812 */ /* 0x000fe2000780c0ff */
[----:B------:R-:W-:Y:S02]  /*7100*/  IMAD.MOV.U32 R3, RZ, RZ, 0x1 ;  /* 0x00000001ff037424 */ /* 0x000fe400078e00ff */
[----:B------:R-:W-:-:S10]  /*7110*/  IMAD.MOV.U32 R8, RZ, RZ, RZ ;  /* 0x000000ffff087224 */ /* 0x000fd400078e00ff */
[----:B------:R-:W-:Y:S05]  /*7120*/  @!P0 BRA `(.L_x_166) ;  /* 0x0000000c00588947 */ /* 0x000fea0003800000 */
[----:B------:R-:W0:Y:S01]  /*7130*/  LDC R3, c[0x0][0x28c] ;  /* 0x0000a300ff037b82 */ /* 0x000e220000000800 */
[----:B------:R-:W1:Y:S01]  /*7140*/  S2R R13, SR_CgaCtaId ;  /* 0x00000000000d7919 */ /* 0x000e620000008800 */
[----:B------:R-:W-:Y:S01]  /*7150*/  ULDC UR5, c[0x0][0x658] ;  /* 0x0001960000057ab9 */ /* 0x000fe20000000800 */
[----:B------:R-:W-:Y:S01]  /*7160*/  UMOV UR6, 0xffffffff ;  /* 0xffffffff00067882 */ /* 0x000fe20000000000 */
[----:B------:R-:W-:Y:S01]  /*7170*/  BSSY B0, `(.L_x_166) ;  /* 0x00000d1000007945 */ /* 0x000fe20003800000 */
[----:B------:R-:W-:Y:S01]  /*7180*/  USHF.L.U32 UR6, UR6, UR5, URZ ;  /* 0x0000000506067299 */ /* 0x000fe2000800063f */
[----:B------:R-:W-:Y:S01]  /*7190*/  IMAD.MOV.U32 R10, RZ, RZ, 0x1 ;  /* 0x00000001ff0a7424 */ /* 0x000fe200078e00ff */
[----:B------:R-:W-:Y:S01]  /*71a0*/  LOP3.LUT R9, R18, 0x2, RZ, 0xfc, !PT ;  /* 0x0000000212097812 */ /* 0x000fe200078efcff */
[----:B------:R-:W-:Y:S01]  /*71b0*/  IMAD.MOV.U32 R8, RZ, RZ, RZ ;  /* 0x000000ffff087224 */ /* 0x000fe200078e00ff */
[----:B------:R-:W-:Y:S01]  /*71c0*/  ULDC UR4, c[0x0][0x600] ;  /* 0x0001800000047ab9 */ /* 0x000fe20000000800 */
[----:B------:R-:W-:Y:S01]  /*71d0*/  UMOV UR7, 0x1 ;  /* 0x0000000100077882 */ /* 0x000fe20000000000 */
[----:B------:R-:W-:-:S02]  /*71e0*/  UIADD3 UR4, UR4, -0x1, URZ ;  /* 0xffffffff04047890 */ /* 0x000fc4000fffe03f */
[----:B------:R-:W-:Y:S02]  /*71f0*/  USHF.L.U32 UR5, UR7, UR5, URZ ;  /* 0x0000000507057299 */ /* 0x000fe4000800063f */
[----:B------:R-:W-:Y:S01]  /*7200*/  ULOP3.LUT UR6, URZ, UR6, URZ, 0x33, !UPT ;  /* 0x000000063f067292 */ /* 0x000fe2000f8e333f */
[----:B------:R-:W-:Y:S01]  /*7210*/  ULDC.64 UR30, c[0x0][0x198] ;  /* 0x00006600001e7ab9 */ /* 0x000fe20000000a00 */
[----:B0-----:R-:W-:-:S05]  /*7220*/  VIADD R3, R3, 0x3f ;  /* 0x0000003f03037836 */ /* 0x001fca0000000000 */
[----:B------:R-:W-:-:S04]  /*7230*/  SHF.R.S32.HI R4, RZ, 0x1f, R3 ;  /* 0x0000001fff047819 */ /* 0x000fc80000011403 */
[----:B------:R-:W-:Y:S01]  /*7240*/  LEA.HI R4, R4, R3, RZ, 0x6 ;  /* 0x0000000304047211 */ /* 0x000fe200078f30ff */
[C---:B-1----:R-:W-:Y:S02]  /*7250*/  IMAD.SHL.U32 R12, R13.reuse, 0x40, RZ ;  /* 0x000000400d0c7824 */ /* 0x042fe400078e00ff */
[----:B------:R-:W-:Y:S01]  /*7260*/  IMAD.SHL.U32 R13, R13, 0x800, RZ ;  /* 0x000008000d0d7824 */ /* 0x000fe200078e00ff */
[----:B------:R-:W-:Y:S01]  /*7270*/  SHF.R.S32.HI R11, RZ, 0x6, R4 ;  /* 0x00000006ff0b7819 */ /* 0x000fe20000011404 */
[----:B------:R-:W-:Y:S01]  /*7280*/  IMAD.MOV.U32 R3, RZ, RZ, 0x1 ;  /* 0x00000001ff037424 */ /* 0x000fe200078e00ff */
[----:B------:R-:W-:Y:S02]  /*7290*/  LOP3.LUT R12, R12, 0x40, RZ, 0xc0, !PT ;  /* 0x000000400c0c7812 */ /* 0x000fe400078ec0ff */
[----:B------:R-:W-:Y:S01]  /*72a0*/  LOP3.LUT R13, R13, 0x800, RZ, 0xc0, !PT ;  /* 0x000008000d0d7812 */ /* 0x000fe200078ec0ff */
[----:B------:R-:W-:-:S07]  /*72b0*/  VIADD R19, R11, 0x1 ;  /* 0x000000010b137836 */ /* 0x000fce0000000000 */
.L_x_177:
[----:B------:R-:W-:-:S03]  /*72c0*/  UMOV UR7, 0xffffffff ;  /* 0xffffffff00077882 */ /* 0x000fc60000000000 */
[----:B------:R-:W-:Y:S05]  /*72d0*/  BRA.DIV UR7, `(.L_x_167) ;  /* 0x0000000e07b07947 */ /* 0x000fea000b800000 */
[----:B------:R-:W-:-:S13]  /*72e0*/  ELECT P6, URZ, PT ;  /* 0x00000000003f782f */ /* 0x000fda00038c0000 */
.L_x_187:
[----:B------:R-:W0:Y:S01]  /*72f0*/  LDC R4, c[0x0][0x28c] ;  /* 0x0000a300ff047b82 */ /* 0x000e220000000800 */
[----:B------:R-:W-:Y:S01]  /*7300*/  BSSY B1, `(.L_x_168) ;  /* 0x0000044000017945 */ /* 0x000fe20003800000 */
[----:B0-----:R-:W-:-:S13]  /*7310*/  ISETP.LT.OR P6, PT, R4, 0x1, !P6 ;  /* 0x000000010400780c */ /* 0x001fda00077c1670 */
[----:B------:R-:W-:Y:S05]  /*7320*/  @P6 BRA `(.L_x_169) ;  /* 0x0000000400046947 */ /* 0x000fea0003800000 */
[----:B------:R-:W-:Y:S02]  /*7330*/  IMAD.SHL.U32 R20, R20, 0x80, RZ ;  /* 0x0000008014147824 */ /* 0x000fe400078e00ff */
[----:B------:R-:W-:Y:S02]  /*7340*/  IMAD R21, R21, 0x80, R12 ;  /* 0x0000008015157824 */ /* 0x000fe400078e020c */
[----:B------:R-:W-:Y:S02]  /*7350*/  IMAD.MOV.U32 R22, RZ, RZ, RZ ;  /* 0x000000ffff167224 */ /* 0x000fe400078e00ff */
[----:B------:R-:W-:Y:S02]  /*7360*/  IMAD.MOV.U32 R4, RZ, RZ, R19 ;  /* 0x000000ffff047224 */ /* 0x000fe400078e0013 */
[----:B------:R-:W-:Y:S02]  /*7370*/  IMAD.MOV.U32 R5, RZ, RZ, R3 ;  /* 0x000000ffff057224 */ /* 0x000fe400078e0003 */
[----:B------:R-:W-:-:S07]  /*7380*/  IMAD.MOV.U32 R6, RZ, RZ, R8 ;  /* 0x000000ffff067224 */ /* 0x000fce00078e0008 */
.L_x_172:
[----:B------:R-:W0:Y:S01]  /*7390*/  S2R R15, SR_CgaCtaId ;  /* 0x00000000000f7919 */ /* 0x000e220000008800 */
[----:B------:R-:W-:Y:S02]  /*73a0*/  MOV R14, 0x400 ;  /* 0x00000400000e7802 */ /* 0x000fe40000000f00 */
[----:B------:R-:W-:Y:S02]  /*73b0*/  ISETP.NE.AND P1, PT, R0, RZ, PT ;  /* 0x000000ff0000720c */ /* 0x000fe40003f25270 */
[----:B0-----:R-:W-:Y:S02]  /*73c0*/  LEA R25, R15, R14, 0x18 ;  /* 0x0000000e0f197211 */ /* 0x001fe400078ec0ff */
[----:B------:R-:W-:-:S09]  /*73d0*/  SHF.L.U32 R14, R5, 0x1f, RZ ;  /* 0x0000001f050e7819 */ /* 0x000fd200000006ff */
[----:B------:R-:W0:Y:S01]  /*73e0*/  @!P1 LDC R15, c[0x0][0x500] ;  /* 0x00014000ff0f9b82 */ /* 0x000e220000000800 */
[----:B------:R-:W-:-:S04]  /*73f0*/  IMAD R23, R6, 0x8, R25 ;  /* 0x0000000806177824 */ /* 0x000fc800078e0219 */
[----:B------:R-:W1:Y:S02]  /*7400*/  SYNCS.PHASECHK.TRANS64.TRYWAIT P0, [R23+URZ+0x18], R14 ;  /* 0x0000180e170075a7 */ /* 0x000e64000800017f */
[----:B-1----:R-:W-:Y:S05]  /*7410*/  @!P0 BRA `(.L_x_170) ;  /* 0x0000000c00808947 */ /* 0x002fea0003800000 */
.L_x_188:
[----:B-1----:R-:W-:Y:S01]  /*7420*/  PRMT R14, R9, 0x9910, RZ ;  /* 0x00009910090e7816 */ /* 0x002fe200000000ff */
[----:B0-----:R0:W-:Y:S03]  /*7430*/  @!P1 SYNCS.ARRIVE.TRANS64 RZ, [R23+URZ], R15 ;  /* 0x0000000f17ff99a7 */ /* 0x0011e6000800003f */
[----:B------:R-:W-:-:S13]  /*7440*/  ISETP.NE.AND P0, PT, R14, 0x2, PT ;  /* 0x000000020e00780c */ /* 0x000fda0003f05270 */
[----:B0-----:R-:W-:Y:S05]  /*7450*/  @P0 BRA `(.L_x_171) ;  /* 0x0000000000040947 */ /* 0x001fea0003800000 */
[----:B------:R-:W-:Y:S01]  /*7460*/  BPT.TRAP 0x1 ;  /* 0x000000040000795c */ /* 0x000fe20000300000 */
.L_x_171:
[----:B------:R-:W-:Y:S01]  /*7470*/  IMAD R14, R6, 0x8000, R25 ;  /* 0x00008000060e7824 */ /* 0x000fe200078e0219 */
[----:B------:R-:W-:Y:S01]  /*7480*/  R2UR UR34, R22 ;  /* 0x00000000162272ca */ /* 0x000fe200000e0000 */
[----:B------:R-:W-:Y:S01]  /*7490*/  VIADD R4, R4, 0xffffffff ;  /* 0xffffffff04047836 */ /* 0x000fe20000000000 */
[----:B------:R-:W-:Y:S01]  /*74a0*/  R2UR UR33, R23 ;  /* 0x00000000172172ca */ /* 0x000fe200000e0000 */
[----:B------:R-:W-:Y:S01]  /*74b0*/  UIADD3 UR14, UP0, UR30, 0xf0, URZ ;  /* 0x000000f01e0e7890 */ /* 0x000fe2000ff1e03f */
[----:B------:R-:W-:Y:S01]  /*74c0*/  R2UR UR24, R14 ;  /* 0x000000000e1872ca */ /* 0x000fe200000e0000 */
[----:B------:R-:W-:Y:S01]  /*74d0*/  IMAD R14, R6, 0x2000, R13 ;  /* 0x00002000060e7824 */ /* 0x000fe200078e020d */
[----:B------:R-:W-:Y:S01]  /*74e0*/  R2UR UR36, R7 ;  /* 0x00000000072472ca */ /* 0x000fe200000e0000 */
[----:B------:R-:W-:Y:S01]  /*74f0*/  UIADD3 UR42, UP1, UR30, 0x1f0, URZ ;  /* 0x000001f01e2a7890 */ /* 0x000fe2000ff3e03f */
[----:B------:R-:W-:Y:S01]  /*7500*/  R2UR UR35, R20 ;  /* 0x00000000142372ca */ /* 0x000fe200000e0000 */
[----:B------:R-:W-:Y:S01]  /*7510*/  IMAD R14, R14, 0x4, R25 ;  /* 0x000000040e0e7824 */ /* 0x000fe200078e0219 */
[----:B------:R-:W-:Y:S01]  /*7520*/  R2UR UR19, R21 ;  /* 0x00000000151372ca */ /* 0x000fe200000e0000 */
[----:B------:R-:W-:Y:S01]  /*7530*/  UIADD3.X UR15, URZ, UR31, URZ, UP0, !UPT ;  /* 0x0000001f3f0f7290 */ /* 0x000fe200087fe43f */
[----:B------:R-:W-:Y:S01]  /*7540*/  ISETP.GT.AND P1, PT, R4, 0x1, PT ;  /* 0x000000010400780c */ /* 0x000fe20003f24270 */
[----:B------:R-:W-:Y:S01]  /*7550*/  UIADD3 UR26, UR34, 0x20, URZ ;  /* 0x00000020221a7890 */ /* 0x000fe2000fffe03f */
[----:B------:R-:W-:Y:S01]  /*7560*/  R2UR UR8, R14 ;  /* 0x000000000e0872ca */ /* 0x000fe200000e0000 */
[----:B------:R-:W-:Y:S01]  /*7570*/  UIADD3.X UR43, URZ, UR31, URZ, UP1, !UPT ;  /* 0x0000001f3f2b7290 */ /* 0x000fe20008ffe43f */
[----:B------:R-:W-:Y:S01]  /*7580*/  VIADD R6, R6, 0x1 ;  /* 0x0000000106067836 */ /* 0x000fe20000000000 */
[----:B------:R-:W-:Y:S01]  /*7590*/  UIADD3 UR32, UR24, 0x100, URZ ;  /* 0x0000010018207890 */ /* 0x000fe2000fffe03f */
[----:B------:R-:W-:Y:S01]  /*75a0*/  VIADD R22, R22, 0x40 ;  /* 0x0000004016167836 */ /* 0x000fe20000000000 */
[----:B------:R-:W-:Y:S01]  /*75b0*/  UIADD3 UR24, UR24, 0x4100, URZ ;  /* 0x0000410018187890 */ /* 0x000fe2000fffe03f */
[----:B------:R-:W-:Y:S01]  /*75c0*/  UMOV UR22, 0x0 ;  /* 0x0000000000167882 */ /* 0x000fe20000000000 */
[----:B------:R-:W-:Y:S01]  /*75d0*/  UMOV UR23, 0x10000000 ;  /* 0x1000000000177882 */ /* 0x000fe20000000000 */
[----:B------:R-:W-:Y:S01]  /*75e0*/  ISETP.NE.AND P0, PT, R6, 0x3, PT ;  /* 0x000000030600780c */ /* 0x000fe20003f05270 */
[----:B------:R-:W-:Y:S01]  /*75f0*/  UMOV UR25, UR33 ;  /* 0x0000002100197c82 */ /* 0x000fe20008000000 */
[----:B------:R-:W-:Y:S01]  /*7600*/  UMOV UR28, UR36 ;  /* 0x00000024001c7c82 */ /* 0x000fe20008000000 */
[----:B------:R-:W-:-:S02]  /*7610*/  UMOV UR27, UR35 ;  /* 0x00000023001b7c82 */ /* 0x000fc40008000000 */
[----:B------:R-:W-:Y:S01]  /*7620*/  UIADD3 UR16, UR8, 0x18100, URZ ;  /* 0x0001810008107890 */ /* 0x000fe2000fffe03f */
[----:B------:R0:W-:Y:S01]  /*7630*/  UTMALDG.3D [UR32], [UR14], desc[UR22] ;  /* 0x000016200e0075b4 */ /* 0x0001e20008011000 */
[----:B------:R-:W-:Y:S01]  /*7640*/  UIADD3 UR8, UR8, 0x1c100, URZ ;  /* 0x0001c10008087890 */ /* 0x000fe2000fffe03f */
[----:B------:R-:W-:Y:S01]  /*7650*/  SEL R14, RZ, 0x1, P0 ;  /* 0x00000001ff0e7807 */ /* 0x000fe20000000000 */
[----:B------:R-:W-:Y:S01]  /*7660*/  UMOV UR7, 0x30000 ;  /* 0x0003000000077882 */ /* 0x000fe20000000000 */
[----:B------:R-:W-:Y:S01]  /*7670*/  UMOV UR17, UR33 ;  /* 0x0000002100117c82 */ /* 0x000fe20008000000 */
[----:B------:R-:W-:Y:S01]  /*7680*/  UMOV UR18, UR34 ;  /* 0x0000002200127c82 */ /* 0x000fe20008000000 */
[----:B------:R-:W-:Y:S01]  /*7690*/  UMOV UR20, UR36 ;  /* 0x0000002400147c82 */ /* 0x000fe20008000000 */
[----:B------:R-:W-:Y:S01]  /*76a0*/  UMOV UR9, UR33 ;  /* 0x0000002100097c82 */ /* 0x000fe20008000000 */
[----:B------:R-:W-:Y:S01]  /*76b0*/  UMOV UR11, UR19 ;  /* 0x00000013000b7c82 */ /* 0x000fe20008000000 */
[----:B------:R-:W-:Y:S01]  /*76c0*/  UMOV UR12, UR36 ;  /* 0x00000024000c7c82 */ /* 0x000fe20008000000 */
[----:B------:R0:W-:Y:S01]  /*76d0*/  UTMALDG.3D [UR24], [UR14], desc[UR22] ;  /* 0x000016180e0075b4 */ /* 0x0001e20008011000 */
[----:B------:R-:W-:Y:S01]  /*76e0*/  UMOV UR10, UR26 ;  /* 0x0000001a000a7c82 */ /* 0x000fe20008000000 */
[----:B------:R-:W-:-:S02]  /*76f0*/  LOP3.LUT R5, R5, R14, RZ, 0x3c, !PT ;  /* 0x0000000e05057212 */ /* 0x000fc400078e3cff */
[----:B------:R-:W-:Y:S01]  /*7700*/  SEL R6, R6, RZ, P0 ;  /* 0x000000ff06067207 */ /* 0x000fe20000000000 */
[----:B------:R0:W-:Y:S01]  /*7710*/  UTMALDG.3D.MULTICAST [UR16], [UR42], UR7, desc[UR22] ;  /* 0x000016102a0073b4 */ /* 0x0001e20008011807 */
[----:B------:R0:W-:Y:S02]  /*7720*/  UTMALDG.3D.MULTICAST [UR8], [UR42], UR7, desc[UR22] ;  /* 0x000016082a0073b4 */ /* 0x0001e40008011807 */
[----:B0-----:R-:W-:Y:S05]  /*7730*/  @P1 BRA `(.L_x_172) ;  /* 0xfffffffc00141947 */ /* 0x001fea000383ffff */
.L_x_169:
[----:B------:R-:W-:Y:S05]  /*7740*/  BSYNC B1 ;  /* 0x0000000000017941 */ /* 0x000fea0003800000 */
.L_x_168:
[----:B------:R-:W-:Y:S01]  /*7750*/  LOP3.LUT P1, RZ, R10, 0xff, RZ, 0xc0, !PT ;  /* 0x000000ff0aff7812 */ /* 0x000fe2000782c0ff */
[C---:B------:R-:W-:Y:S01]  /*7760*/  IMAD.IADD R7, R11.reuse, 0x1, R8 ;  /* 0x000000010b077824 */ /* 0x040fe200078e0208 */
[----:B------:R-:W-:Y:S01]  /*7770*/  ULDC.64 UR8, c[0x0][0x650] ;  /* 0x0001940000087ab9 */ /* 0x000fe20000000a00 */
[----:B------:R-:W-:Y:S01]  /*7780*/  ISETP.GE.U32.AND P2, PT, R11, 0x3, PT ;  /* 0x000000030b00780c */ /* 0x000fe20003f46070 */
[----:B------:R-:W-:Y:S01]  /*7790*/  BSSY B1, `(.L_x_173) ;  /* 0x000006c000017945 */ /* 0x000fe20003800000 */
[----:B------:R-:W-:Y:S01]  /*77a0*/  IMAD.MOV.U32 R20, RZ, RZ, -0x1 ;  /* 0xffffffffff147424 */ /* 0x000fe200078e00ff */
[----:B------:R-:W-:Y:S01]  /*77b0*/  ISETP.GT.U32.AND P0, PT, R7, 0x2, PT ;  /* 0x000000020700780c */ /* 0x000fe20003f04070 */
[----:B------:R-:W-:Y:S01]  /*77c0*/  IMAD.MOV.U32 R21, RZ, RZ, -0x1 ;  /* 0xffffffffff157424 */ /* 0x000fe200078e00ff */
[----:B------:R-:W-:Y:S02]  /*77d0*/  PRMT R10, RZ, 0x7610, R10 ;  /* 0x00007610ff0a7816 */ /* 0x000fe4000000000a */
[----:B------:R-:W-:-:S03]  /*77e0*/  ISETP.LT.U32.AND P0, PT, R11, 0x3, P0 ;  /* 0x000000030b00780c */ /* 0x000fc60000701070 */
[----:B------:R-:W0:Y:S01]  /*77f0*/  @P1 S2R R5, SR_CgaCtaId ;  /* 0x0000000000051919 */ /* 0x000e220000008800 */
[----:B------:R-:W-:-:S04]  /*7800*/  @P1 MOV R4, 0x400 ;  /* 0x0000040000041802 */ /* 0x000fc80000000f00 */
[----:B0-----:R-:W-:Y:S01]  /*7810*/  @P1 LEA R6, R5, R4, 0x18 ;  /* 0x0000000405061211 */ /* 0x001fe200078ec0ff */
[----:B------:R-:W-:Y:S01]  /*7820*/  IMAD.WIDE.U32 R4, R7, -0x55555555, RZ ;  /* 0xaaaaaaab07047825 */ /* 0x000fe200078e00ff */
[----:B------:R-:W-:Y:S02]  /*7830*/  SEL R4, RZ, 0x1, !P0 ;  /* 0x00000001ff047807 */ /* 0x000fe40004000000 */
[----:B------:R0:W-:Y:S01]  /*7840*/  @P1 SYNCS.ARRIVE.TRANS64.A1T0 RZ, [R6+URZ+0x48], RZ ;  /* 0x000048ff06ff19a7 */ /* 0x0001e2000810003f */
[----:B------:R-:W-:Y:S02]  /*7850*/  IADD3 R16, P1, R16, UR38, RZ ;  /* 0x0000002610107c10 */ /* 0x000fe4000ff3e0ff */
[----:B------:R-:W-:Y:S02]  /*7860*/  LOP3.LUT R3, R3, R4, RZ, 0x3c, !PT ;  /* 0x0000000403037212 */ /* 0x000fe400078e3cff */
[----:B------:R-:W-:Y:S02]  /*7870*/  IADD3.X R17, R17, UR41, RZ, P1, !PT ;  /* 0x0000002911117c10 */ /* 0x000fe40008ffe4ff */
[----:B------:R-:W-:-:S02]  /*7880*/  ISETP.GE.U32.AND P0, PT, R16, UR8, PT ;  /* 0x0000000810007c0c */ /* 0x000fc4000bf06070 */
[----:B0-----:R-:W-:Y:S02]  /*7890*/  SHF.R.U32.HI R6, RZ, 0x1, R5 ;  /* 0x00000001ff067819 */ /* 0x001fe40000011605 */
[----:B------:R-:W-:Y:S02]  /*78a0*/  ISETP.GE.U32.AND.EX P0, PT, R17, UR9, PT, P0 ;  /* 0x0000000911007c0c */ /* 0x000fe4000bf06100 */
[----:B------:R-:W-:Y:S01]  /*78b0*/  @P2 LOP3.LUT R3, R3, 0x1, R6, 0x78, !PT ;  /* 0x0000000103032812 */ /* 0x000fe200078e7806 */
[----:B------:R-:W-:Y:S01]  /*78c0*/  IMAD R8, R6, -0x3, R7 ;  /* 0xfffffffd06087824 */ /* 0x000fe200078e0207 */
[----:B------:R-:W-:Y:S01]  /*78d0*/  PRMT R4, RZ, 0x7610, R4 ;  /* 0x00007610ff047816 */ /* 0x000fe20000000004 */
[----:B------:R-:W-:-:S08]  /*78e0*/  IMAD.MOV.U32 R7, RZ, RZ, -0x1 ;  /* 0xffffffffff077424 */ /* 0x000fd000078e00ff */
[----:B------:R-:W-:Y:S05]  /*78f0*/  @P0 BRA `(.L_x_174) ;  /* 0x0000000400540947 */ /* 0x000fea0003800000 */
[----:B------:R-:W0:Y:S01]  /*7900*/  S2R R15, SR_CTAID.X ;  /* 0x00000000000f7919 */ /* 0x000e220000002500 */
[----:B------:R-:W-:Y:S01]  /*7910*/  ULDC.64 UR8, c[0x0][0x628] ;  /* 0x00018a0000087ab9 */ /* 0x000fe20000000a00 */
[----:B------:R-:W-:Y:S01]  /*7920*/  ULDC UR10, c[0x0][0x630] ;  /* 0x00018c00000a7ab9 */ /* 0x000fe20000000800 */
[----:B------:R-:W-:Y:S01]  /*7930*/  ISETP.NE.U32.AND P0, PT, RZ, UR8, PT ;  /* 0x00000008ff007c0c */ /* 0x000fe2000bf05070 */
[----:B------:R-:W1:Y:S01]  /*7940*/  S2R R20, SR_CTAID.Y ;  /* 0x0000000000147919 */ /* 0x000e620000002600 */
[----:B------:R-:W-:Y:S01]  /*7950*/  ULDC UR11, c[0x0][0x150] ;  /* 0x00005400000b7ab9 */ /* 0x000fe20000000800 */
[----:B------:R-:W-:Y:S01]  /*7960*/  IMAD.MOV.U32 R4, RZ, RZ, R16 ;  /* 0x000000ffff047224 */ /* 0x000fe200078e0010 */
[----:B------:R-:W-:Y:S01]  /*7970*/  ISETP.NE.AND.EX P0, PT, RZ, UR9, PT, P0 ;  /* 0x00000009ff007c0c */ /* 0x000fe2000bf05300 */
[----:B------:R-:W-:Y:S01]  /*7980*/  IMAD.MOV.U32 R5, RZ, RZ, R17 ;  /* 0x000000ffff057224 */ /* 0x000fe200078e0011 */
[----:B0-----:R-:W-:-:S11]  /*7990*/  I2FP.F32.U32 R22, R15 ;  /* 0x0000000f00167245 */ /* 0x001fd60000201000 */
[----:B------:R-:W-:Y:S05]  /*79a0*/  @!P0 BRA `(.L_x_175) ;  /* 0x0000000000288947 */ /* 0x000fea0003800000 */
[----:B------:R-:W-:Y:S02]  /*79b0*/  ULDC UR7, c[0x0][0x634] ;  /* 0x00018d0000077ab9 */ /* 0x000fe40000000800 */
[----:B------:R-:W-:-:S05]  /*79c0*/  IADD3 R5, P0, R16, UR7, RZ ;  /* 0x0000000710057c10 */ /* 0x000fca000ff1e0ff */
[----:B------:R-:W-:-:S04]  /*79d0*/  IMAD.X R21, RZ, RZ, R17, P0 ;  /* 0x000000ffff157224 */ /* 0x000fc800000e0611 */
[----:B------:R-:W-:-:S04]  /*79e0*/  IMAD.WIDE.U32 R6, R21, UR8, RZ ;  /* 0x0000000815067c25 */ /* 0x000fc8000f8e00ff */
[----:B------:R-:W-:-:S04]  /*79f0*/  IMAD.WIDE.U32 R6, P0, R5, UR9, R6 ;  /* 0x0000000905067c25 */ /* 0x000fc8000f800006 */
[----:B------:R-:W-:-:S04]  /*7a00*/  IMAD.WIDE.U32 R4, R5, UR8, RZ ;  /* 0x0000000805047c25 */ /* 0x000fc8000f8e00ff */
[----:B------:R-:W-:Y:S01]  /*7a10*/  IMAD.MOV.U32 R4, RZ, RZ, R7 ;  /* 0x000000ffff047224 */ /* 0x000fe200078e0007 */
[----:B------:R-:W-:Y:S01]  /*7a20*/  IADD3 RZ, P1, R5, R6, RZ ;  /* 0x0000000605ff7210 */ /* 0x000fe20007f3e0ff */
[----:B------:R-:W-:-:S04]  /*7a30*/  IMAD.X R5, RZ, RZ, RZ, P0 ;  /* 0x000000ffff057224 */ /* 0x000fc800000e06ff */
[----:B------:R-:W-:-:S08]  /*7a40*/  IMAD.WIDE.U32.X R4, R21, UR9, R4, P1 ;  /* 0x0000000915047c25 */ /* 0x000fd000088e0404 */
.L_x_175:
[--C-:B------:R-:W-:Y:S01]  /*7a50*/  SHF.R.U64 R14, R4, UR10, R5.reuse ;  /* 0x0000000a040e7c19 */ /* 0x100fe20008001205 */
[----:B------:R-:W-:Y:S01]  /*7a60*/  FMUL R22, R22, UR11 ;  /* 0x0000000b16167c20 */ /* 0x000fe20008400000 */
[----:B------:R-:W-:Y:S01]  /*7a70*/  SHF.R.U32.HI R4, RZ, UR10, R5 ;  /* 0x0000000aff047c19 */ /* 0x000fe20008011605 */
[----:B------:R-:W0:Y:S01]  /*7a80*/  LDC R6, c[0x0][0x144] ;  /* 0x00005100ff067b82 */ /* 0x000e220000000800 */
[----:B------:R-:W-:Y:S01]  /*7a90*/  IADD3 R5, P0, RZ, -R14, RZ ;  /* 0x8000000eff057210 */ /* 0x000fe20007f1e0ff */
[----:B------:R-:W-:Y:S01]  /*7aa0*/  ULDC UR7, c[0x0][0x154] ;  /* 0x0000550000077ab9 */ /* 0x000fe20000000800 */
[----:B-1----:R-:W-:Y:S01]  /*7ab0*/  I2FP.F32.U32 R7, R20 ;  /* 0x0000001400077245 */ /* 0x002fe20000201000 */
[----:B------:R-:W1:Y:S01]  /*7ac0*/  F2I.U32.TRUNC.NTZ R22, R22 ;  /* 0x0000001600167305 */ /* 0x000e62000020f000 */
[----:B------:R-:W-:Y:S01]  /*7ad0*/  ULDC.64 UR8, c[0x0][0x620] ;  /* 0x0001880000087ab9 */ /* 0x000fe20000000a00 */
[----:B------:R-:W-:Y:S01]  /*7ae0*/  IMAD.X R4, RZ, RZ, ~R4, P0 ;  /* 0x000000ffff047224 */ /* 0x000fe200000e0e04 */
[----:B------:R-:W-:Y:S01]  /*7af0*/  ISETP.NE.AND P2, PT, R2, 0x1, PT ;  /* 0x000000010200780c */ /* 0x000fe20003f45270 */
[----:B------:R-:W-:Y:S01]  /*7b00*/  FMUL R23, R7, UR7 ;  /* 0x0000000707177c20 */ /* 0x000fe20008400000 */
[----:B------:R-:W2:Y:S01]  /*7b10*/  LDC R25, c[0x0][0x148] ;  /* 0x00005200ff197b82 */ /* 0x000ea20000000800 */
[----:B------:R-:W-:Y:S01]  /*7b20*/  IMAD R4, R4, UR8, RZ ;  /* 0x0000000804047c24 */ /* 0x000fe2000f8e02ff */
[----:B------:R-:W-:-:S03]  /*7b30*/  ULDC UR7, c[0x0][0x618] ;  /* 0x0001860000077ab9 */ /* 0x000fc60000000800 */
[----:B------:R-:W3:Y:S01]  /*7b40*/  F2I.U32.TRUNC.NTZ R23, R23 ;  /* 0x0000001700177305 */ /* 0x000ee2000020f000 */
[C---:B------:R-:W-:Y:S02]  /*7b50*/  IMAD R7, R5.reuse, UR9, R4 ;  /* 0x0000000905077c24 */ /* 0x040fe4000f8e0204 */
[----:B------:R-:W-:Y:S01]  /*7b60*/  IMAD.WIDE.U32 R4, R5, UR8, R16 ;  /* 0x0000000805047c25 */ /* 0x000fe2000f8e0010 */
[----:B------:R-:W-:Y:S02]  /*7b70*/  ULDC.64 UR8, c[0x0][0x640] ;  /* 0x0001900000087ab9 */ /* 0x000fe40000000a00 */
[----:B------:R-:W-:Y:S01]  /*7b80*/  ISETP.NE.U32.AND P0, PT, RZ, UR8, PT ;  /* 0x00000008ff007c0c */ /* 0x000fe2000bf05070 */
[----:B------:R-:W-:Y:S02]  /*7b90*/  IMAD.IADD R5, R5, 0x1, R7 ;  /* 0x0000000105057824 */ /* 0x000fe400078e0207 */
[----:B-1----:R-:W-:Y:S01]  /*7ba0*/  IMAD.MOV R22, RZ, RZ, -R22 ;  /* 0x000000ffff167224 */ /* 0x002fe200078e0a16 */
[----:B------:R-:W-:-:S02]  /*7bb0*/  ISETP.NE.AND.EX P0, PT, RZ, UR9, PT, P0 ;  /* 0x00000009ff007c0c */ /* 0x000fc4000bf05300 */
[----:B------:R-:W-:Y:S01]  /*7bc0*/  SHF.R.U64 R21, R4, UR7, R5 ;  /* 0x0000000704157c19 */ /* 0x000fe20008001205 */
[----:B0-----:R-:W-:Y:S01]  /*7bd0*/  IMAD R15, R6, R22, R15 ;  /* 0x00000016060f7224 */ /* 0x001fe200078e020f */
[----:B------:R-:W-:Y:S01]  /*7be0*/  SHF.R.U32.HI R4, RZ, UR7, R5 ;  /* 0x00000007ff047c19 */ /* 0x000fe20008011605 */
[----:B------:R-:W-:Y:S01]  /*7bf0*/  ULDC UR7, c[0x0][0x608] ;  /* 0x0001820000077ab9 */ /* 0x000fe20000000800 */
[----:B---3--:R-:W-:Y:S02]  /*7c00*/  IMAD.MOV R6, RZ, RZ, -R23 ;  /* 0x000000ffff067224 */ /* 0x008fe400078e0a17 */
[--C-:B------:R-:W-:Y:S02]  /*7c10*/  SHF.R.U64 R22, R21, UR7, R4.reuse ;  /* 0x0000000715167c19 */ /* 0x100fe40008001204 */
[----:B------:R-:W-:Y:S01]  /*7c20*/  SHF.R.U32.HI R5, RZ, UR7, R4 ;  /* 0x00000007ff057c19 */ /* 0x000fe20008011604 */
[----:B------:R-:W-:Y:S01]  /*7c30*/  ULDC UR7, c[0x0][0x658] ;  /* 0x0001960000077ab9 */ /* 0x000fe20000000800 */
[----:B--2---:R-:W-:-:S02]  /*7c40*/  @P2 IMAD R15, R25, R6, R20 ;  /* 0x00000006190f2224 */ /* 0x004fc400078e0214 */
[--C-:B------:R-:W-:Y:S02]  /*7c50*/  SHF.R.U64 R20, R22, UR7, R5.reuse ;  /* 0x0000000716147c19 */ /* 0x100fe40008001205 */
[----:B------:R-:W-:-:S03]  /*7c60*/  SHF.R.U32.HI R23, RZ, UR7, R5 ;  /* 0x00000007ff177c19 */ /* 0x000fc60008011605 */
[----:B------:R-:W-:Y:S02]  /*7c70*/  IMAD.MOV.U32 R6, RZ, RZ, R20 ;  /* 0x000000ffff067224 */ /* 0x000fe400078e0014 */
[----:B------:R-:W-:Y:S01]  /*7c80*/  IMAD.MOV.U32 R5, RZ, RZ, R23 ;  /* 0x000000ffff057224 */ /* 0x000fe200078e0017 */
[----:B------:R-:W-:Y:S06]  /*7c90*/  @!P0 BRA `(.L_x_176) ;  /* 0x00000000002c8947 */ /* 0x000fec0003800000 */
        /* <DEDUP_REMOVED lines=9> */
[----:B------:R-:W-:-:S04]  /*7d30*/  IMAD.WIDE.U32.X R4, R23, UR9, R4, P1 ;  /* 0x0000000917047c25 */ /* 0x000fc800088e0404 */
[----:B------:R-:W-:-:S07]  /*7d40*/  IMAD.MOV.U32 R6, RZ, RZ, R4 ;  /* 0x000000ffff067224 */ /* 0x000fce00078e0004 */
.L_x_176:
[----:B------:R-:W-:Y:S01]  /*7d50*/  ULDC UR7, c[0x0][0x648] ;  /* 0x0001920000077ab9 */ /* 0x000fe20000000800 */
[----:B------:R-:W-:Y:S01]  /*7d60*/  LOP3.LUT R4, R22, UR6, RZ, 0xc0, !PT ;  /* 0x0000000616047c12 */ /* 0x000fe2000f8ec0ff */
[----:B------:R-:W-:Y:S01]  /*7d70*/  ULDC UR8, c[0x0][0x610] ;  /* 0x0001840000087ab9 */ /* 0x000fe20000000800 */
[----:B------:R-:W-:Y:S01]  /*7d80*/  SHF.R.U64 R5, R6, UR7, R5 ;  /* 0x0000000706057c19 */ /* 0x000fe20008001205 */
[----:B------:R-:W-:Y:S01]  /*7d90*/  ULDC UR7, c[0x0][0x638] ;  /* 0x00018e0000077ab9 */ /* 0x000fe20000000800 */
[----:B------:R-:W-:-:S03]  /*7da0*/  LOP3.LUT R21, R21, UR4, RZ, 0xc0, !PT ;  /* 0x0000000415157c12 */ /* 0x000fc6000f8ec0ff */
[----:B------:R-:W-:Y:S02]  /*7db0*/  IMAD.MOV R7, RZ, RZ, -R5 ;  /* 0x000000ffff077224 */ /* 0x000fe400078e0a05 */
[----:B------:R-:W-:Y:S02]  /*7dc0*/  IMAD R4, R5, UR5, R4 ;  /* 0x0000000505047c24 */ /* 0x000fe4000f8e0204 */
[----:B------:R-:W-:Y:S01]  /*7dd0*/  IMAD R20, R7, UR7, R20 ;  /* 0x0000000707147c24 */ /* 0x000fe2000f8e0214 */
[----:B------:R-:W-:Y:S01]  /*7de0*/  ULDC UR7, c[0x0][0x600] ;  /* 0x0001800000077ab9 */ /* 0x000fe20000000800 */
[----:B------:R-:W-:Y:S02]  /*7df0*/  IMAD R15, R4, UR8, R15 ;  /* 0x00000008040f7c24 */ /* 0x000fe4000f8e020f */
[----:B------:R-:W-:Y:S02]  /*7e00*/  IMAD R20, R20, UR7, R21 ;  /* 0x0000000714147c24 */ /* 0x000fe4000f8e0215 */
[----:B------:R-:W-:-:S02]  /*7e10*/  IMAD.MOV.U32 R4, RZ, RZ, 0x1 ;  /* 0x00000001ff047424 */ /* 0x000fc400078e00ff */
[----:B------:R-:W-:Y:S01]  /*7e20*/  IMAD.MOV.U32 R7, RZ, RZ, R14 ;  /* 0x000000ffff077224 */ /* 0x000fe200078e000e */
[----:B------:R-:W-:Y:S02]  /*7e30*/  SEL R21, R20, R15, !P2 ;  /* 0x0000000f14157207 */ /* 0x000fe40005000000 */
[----:B------:R-:W-:-:S07]  /*7e40*/  SEL R20, R15, R20, !P2 ;  /* 0x000000140f147207 */ /* 0x000fce0005000000 */
.L_x_174:
[----:B------:R-:W-:Y:S05]  /*7e50*/  BSYNC B1 ;  /* 0x0000000000017941 */ /* 0x000fea0003800000 */
.L_x_173:
[----:B------:R-:W-:-:S13]  /*7e60*/  LOP3.LUT P0, RZ, R4, 0xff, RZ, 0xc0, !PT ;  /* 0x000000ff04ff7812 */ /* 0x000fda000780c0ff */
[----:B------:R-:W-:Y:S05]  /*7e70*/  @P0 BRA `(.L_x_177) ;  /* 0xfffffff400100947 */ /* 0x000fea000383ffff */
[----:B------:R-:W-:Y:S05]  /*7e80*/  BSYNC B0 ;  /* 0x0000000000007941 */ /* 0x000fea0003800000 */
.L_x_166:
[----:B------:R-:W-:-:S03]  /*7e90*/  UMOV UR7, 0xffffffff ;  /* 0xffffffff00077882 */ /* 0x000fc60000000000 */
[----:B------:R-:W-:Y:S05]  /*7ea0*/  BRA.DIV UR7, `(.L_x_178) ;  /* 0x0000000207f07947 */ /* 0x000fea000b800000 */
[----:B------:R-:W-:-:S13]  /*7eb0*/  ELECT P6, URZ, PT ;  /* 0x00000000003f782f */ /* 0x000fda00038c0000 */
.L_x_191:
[----:B------:R-:W-:Y:S04]  /*7ec0*/  BSSY B0, `(.L_x_179) ;  /* 0x0000022000007945 */ /* 0x000fe80003800000 */
[----:B------:R-:W-:Y:S05]  /*7ed0*/  @!P6 BRA `(.L_x_180) ;  /* 0x000000000080e947 */ /* 0x000fea0003800000 */
[----:B------:R-:W-:-:S04]  /*7ee0*/  LOP3.LUT R18, R18, 0x2, RZ, 0xfc, !PT ;  /* 0x0000000212127812 */ /* 0x000fc800078efcff */
[----:B------:R-:W-:-:S13]  /*7ef0*/  ISETP.NE.AND P0, PT, R18, 0x3, PT ;  /* 0x000000031200780c */ /* 0x000fda0003f05270 */
[----:B------:R-:W-:Y:S05]  /*7f00*/  @!P0 BRA `(.L_x_181) ;  /* 0x0000000000048947 */ /* 0x000fea0003800000 */
[----:B------:R-:W-:Y:S01]  /*7f10*/  BPT.TRAP 0x1 ;  /* 0x000000040000795c */ /* 0x000fe20000300000 */
.L_x_181:
[----:B------:R-:W0:Y:S01]  /*7f20*/  S2R R5, SR_CgaCtaId ;  /* 0x0000000000057919 */ /* 0x000e220000008800 */
[----:B------:R-:W-:Y:S02]  /*7f30*/  MOV R0, 0x400 ;  /* 0x0000040000007802 */ /* 0x000fe40000000f00 */
[----:B------:R-:W-:Y:S02]  /*7f40*/  SHF.L.U32 R2, R3, 0x1f, RZ ;  /* 0x0000001f03027819 */ /* 0x000fe400000006ff */
[----:B0-----:R-:W-:-:S05]  /*7f50*/  LEA R5, R5, R0, 0x18 ;  /* 0x0000000005057211 */ /* 0x001fca00078ec0ff */
[----:B------:R-:W-:-:S04]  /*7f60*/  VIADD R5, R5, 0x18 ;  /* 0x0000001805057836 */ /* 0x000fc80000000000 */
[C---:B------:R-:W-:Y:S02]  /*7f70*/  IMAD R7, R8.reuse, 0x8, R5 ;  /* 0x0000000808077824 */ /* 0x040fe400078e0205 */
[----:B------:R-:W-:Y:S02]  /*7f80*/  VIADD R8, R8, 0x1 ;  /* 0x0000000108087836 */ /* 0x000fe40000000000 */
[----:B------:R-:W0:Y:S03]  /*7f90*/  SYNCS.PHASECHK.TRANS64.TRYWAIT P0, [R7+URZ], R2 ;  /* 0x00000002070075a7 */ /* 0x000e26000800017f */
[----:B------:R-:W-:-:S04]  /*7fa0*/  ISETP.NE.AND P1, PT, R8, 0x3, PT ;  /* 0x000000030800780c */ /* 0x000fc80003f25270 */
[----:B------:R-:W-:Y:S02]  /*7fb0*/  SEL R0, RZ, 0x1, P1 ;  /* 0x00000001ff007807 */ /* 0x000fe40000800000 */
[----:B------:R-:W-:Y:S02]  /*7fc0*/  SEL R8, R8, RZ, P1 ;  /* 0x000000ff08087207 */ /* 0x000fe40000800000 */
[----:B------:R-:W-:-:S03]  /*7fd0*/  LOP3.LUT R9, R3, R0, RZ, 0x3c, !PT ;  /* 0x0000000003097212 */ /* 0x000fc600078e3cff */
[----:B------:R-:W-:Y:S01]  /*7fe0*/  IMAD R4, R8, 0x8, R5 ;  /* 0x0000000808047824 */ /* 0x000fe200078e0205 */
[----:B------:R-:W-:Y:S01]  /*7ff0*/  SHF.L.U32 R3, R9, 0x1f, RZ ;  /* 0x0000001f09037819 */ /* 0x000fe200000006ff */
[----:B0-----:R-:W-:Y:S06]  /*8000*/  @!P0 BRA `(.L_x_182) ;  /* 0x0000000000b88947 */ /* 0x001fec0003800000 */
.L_x_192:
[----:B------:R-:W1:Y:S01]  /*8010*/  SYNCS.PHASECHK.TRANS64.TRYWAIT P0, [R4+URZ], R3 ;  /* 0x00000003040075a7 */ /* 0x000e62000800017f */
[----:B------:R-:W-:-:S05]  /*8020*/  VIADD R0, R8, 0x1 ;  /* 0x0000000108007836 */ /* 0x000fca0000000000 */
[----:B------:R-:W-:-:S04]  /*8030*/  ISETP.NE.AND P1, PT, R0, 0x3, PT ;  /* 0x000000030000780c */ /* 0x000fc80003f25270 */
[----:B0-----:R-:W-:Y:S02]  /*8040*/  SEL R2, RZ, 0x1, P1 ;  /* 0x00000001ff027807 */ /* 0x001fe40000800000 */
[----:B------:R-:W-:Y:S02]  /*8050*/  SEL R0, R0, RZ, P1 ;  /* 0x000000ff00007207 */ /* 0x000fe40000800000 */
[----:B------:R-:W-:Y:S01]  /*8060*/  LOP3.LUT R2, R9, R2, RZ, 0x3c, !PT ;  /* 0x0000000209027212 */ /* 0x000fe200078e3cff */
[----:B-1----:R-:W-:Y:S06]  /*8070*/  @!P0 BRA `(.L_x_183) ;  /* 0x0000000000b08947 */ /* 0x002fec0003800000 */
.L_x_193:
[----:B------:R-:W-:Y:S01]  /*8080*/  IMAD R5, R0, 0x8, R5 ;  /* 0x0000000800057824 */ /* 0x000fe200078e0205 */
[----:B------:R-:W-:-:S07]  /*8090*/  SHF.L.U32 R0, R2, 0x1f, RZ ;  /* 0x0000001f02007819 */ /* 0x000fce00000006ff */
.L_x_184:
[----:B-1----:R1:W2:Y:S02]  /*80a0*/  SYNCS.PHASECHK.TRANS64.TRYWAIT P0, [R5+URZ], R0 ;  /* 0x00000000050075a7 */ /* 0x0022a4000800017f */
[----:B--2---:R-:W-:Y:S05]  /*80b0*/  @!P0 NANOSLEEP.SYNCS 0x989680 ;  /* 0x009896800000895d */ /* 0x004fea0003900000 */
[----:B------:R-:W2:Y:S02]  /*80c0*/  @!P0 SYNCS.PHASECHK.TRANS64 P0, [R5+URZ], R0 ;  /* 0x00000000050085a7 */ /* 0x000ea4000800007f */
[----:B--2---:R-:W-:Y:S05]  /*80d0*/  @!P0 BRA `(.L_x_184) ;  /* 0xfffffffc00f08947 */ /* 0x004fea000383ffff */
.L_x_180:
[----:B------:R-:W-:Y:S05]  /*80e0*/  BSYNC B0 ;  /* 0x0000000000007941 */ /* 0x000fea0003800000 */
.L_x_179:
[----:B------:R-:W-:Y:S05]  /*80f0*/  EXIT ;  /* 0x000000000000794d */ /* 0x000fea0003800000 */
.L_x_21:
[----:B-1----:R1:W2:Y:S02]  /*8100*/  SYNCS.PHASECHK.TRANS64.TRYWAIT P1, [R3+URZ], R0 ;  /* 0x00000000030075a7 */ /* 0x0022a4000802017f */
[----:B--2---:R-:W-:Y:S05]  /*8110*/  @!P1 NANOSLEEP.SYNCS 0x989680 ;  /* 0x009896800000995d */ /* 0x004fea0003900000 */
[----:B------:R-:W2:Y:S02]  /*8120*/  @!P1 SYNCS.PHASECHK.TRANS64 P1, [R3+URZ], R0 ;  /* 0x00000000030095a7 */ /* 0x000ea4000802007f */
[----:B--2---:R-:W-:Y:S05]  /*8130*/  @!P1 BRA `(.L_x_21) ;  /* 0xfffffffc00f09947 */ /* 0x004fea000383ffff */
[----:B------:R-:W-:Y:S05]  /*8140*/  BRA `(.L_x_20) ;  /* 0xffffff9400907947 */ /* 0x000fea000383ffff */
.L_x_26:
[----:B-1----:R1:W2:Y:S02]  /*8150*/  SYNCS.PHASECHK.TRANS64.TRYWAIT P1, [R5+URZ], R4 ;  /* 0x00000004050075a7 */ /* 0x0022a4000802017f */
[----:B--2---:R-:W-:Y:S05]  /*8160*/  @!P1 NANOSLEEP.SYNCS 0x989680 ;  /* 0x009896800000995d */ /* 0x004fea0003900000 */
[----:B------:R-:W2:Y:S02]  /*8170*/  @!P1 SYNCS.PHASECHK.TRANS64 P1, [R5+URZ], R4 ;  /* 0x00000004050095a7 */ /* 0x000ea4000802007f */
[----:B--2---:R-:W-:Y:S05]  /*8180*/  @!P1 BRA `(.L_x_26) ;  /* 0xfffffffc00f09947 */ /* 0x004fea000383ffff */
[----:B------:R-:W-:Y:S05]  /*8190*/  BRA `(.L_x_25) ;  /* 0xffffff9800dc7947 */ /* 0x000fea000383ffff */
.L_x_167:
[----:B------:R-:W-:Y:S01]  /*81a0*/  BSSY B1, `(.L_x_185) ;  /* 0x0000006000017945 */ /* 0x000fe20003800000 */
[----:B------:R-:W-:-:S07]  /*81b0*/  IMAD.MOV.U32 R15, RZ, RZ, -0x1 ;  /* 0xffffffffff0f7424 */ /* 0x000fce00078e00ff */
[----:B------:R-:W-:Y:S05]  /*81c0*/  WARPSYNC.COLLECTIVE R15, `(.L_x_186) ;  /* 0x000000000f0c7348 */ /* 0x000fea0003c00000 */
[----:B------:R-:W-:Y:S02]  /*81d0*/  ELECT P6, UR62, PT ;  /* 0x00000000003e782f */ /* 0x000fe400038c0000 */
[----:B------:R-:W-:Y:S01]  /*81e0*/  MOV R14, UR62 ;  /* 0x0000003e000e7c02 */ /* 0x000fe20008000f00 */
[----:B------:R-:W-:Y:S10]  /*81f0*/  ENDCOLLECTIVE ;  /* 0x000000000000791b */ /* 0x000ff40003800000 */
.L_x_186:
[----:B------:R-:W-:Y:S05]  /*8200*/  BSYNC B1 ;  /* 0x0000000000017941 */ /* 0x000fea0003800000 */
.L_x_185:
[----:B------:R-:W-:Y:S05]  /*8210*/  BRA `(.L_x_187) ;  /* 0xfffffff000347947 */ /* 0x000fea000383ffff */
.L_x_170:
[----:B-1----:R1:W2:Y:S02]  /*8220*/  SYNCS.PHASECHK.TRANS64.TRYWAIT P0, [R23+URZ+0x18], R14 ;  /* 0x0000180e170075a7 */ /* 0x0022a4000800017f */
[----:B--2---:R-:W-:Y:S05]  /*8230*/  @!P0 NANOSLEEP.SYNCS 0x989680 ;  /* 0x009896800000895d */ /* 0x004fea0003900000 */
[----:B------:R-:W2:Y:S02]  /*8240*/  @!P0 SYNCS.PHASECHK.TRANS64 P0, [R23+URZ+0x18], R14 ;  /* 0x0000180e170085a7 */ /* 0x000ea4000800007f */
[----:B--2---:R-:W-:Y:S05]  /*8250*/  @!P0 BRA `(.L_x_170) ;  /* 0xfffffffc00f08947 */ /* 0x004fea000383ffff */
[----:B------:R-:W-:Y:S05]  /*8260*/  BRA `(.L_x_188) ;  /* 0xfffffff0006c7947 */ /* 0x000fea000383ffff */
.L_x_178:
[----:B------:R-:W-:Y:S01]  /*8270*/  BSSY B0, `(.L_x_189) ;  /* 0x0000006000007945 */ /* 0x000fe20003800000 */
[----:B------:R-:W-:-:S07]  /*8280*/  IMAD.MOV.U32 R15, RZ, RZ, -0x1 ;  /* 0xffffffffff0f7424 */ /* 0x000fce00078e00ff */
[----:B------:R-:W-:Y:S05]  /*8290*/  WARPSYNC.COLLECTIVE R15, `(.L_x_190) ;  /* 0x000000000f0c7348 */ /* 0x000fea0003c00000 */
[----:B------:R-:W-:Y:S02]  /*82a0*/  ELECT P6, UR62, PT ;  /* 0x00000000003e782f */ /* 0x000fe400038c0000 */
[----:B------:R-:W-:Y:S01]  /*82b0*/  MOV R14, UR62 ;  /* 0x0000003e000e7c02 */ /* 0x000fe20008000f00 */
[----:B------:R-:W-:Y:S10]  /*82c0*/  ENDCOLLECTIVE ;  /* 0x000000000000791b */ /* 0x000ff40003800000 */
.L_x_190:
[----:B------:R-:W-:Y:S05]  /*82d0*/  BSYNC B0 ;  /* 0x0000000000007941 */ /* 0x000fea0003800000 */
.L_x_189:
[----:B------:R-:W-:Y:S05]  /*82e0*/  BRA `(.L_x_191) ;  /* 0xfffffff800f47947 */ /* 0x000fea000383ffff */
.L_x_182:
[----:B0-----:R0:W1:Y:S02]  /*82f0*/  SYNCS.PHASECHK.TRANS64.TRYWAIT P0, [R7+URZ], R2 ;  /* 0x00000002070075a7 */ /* 0x001064000800017f */
[----:B-1----:R-:W-:Y:S05]  /*8300*/  @!P0 NANOSLEEP.SYNCS 0x989680 ;  /* 0x009896800000895d */ /* 0x002fea0003900000 */
[----:B------:R-:W1:Y:S02]  /*8310*/  @!P0 SYNCS.PHASECHK.TRANS64 P0, [R7+URZ], R2 ;  /* 0x00000002070085a7 */ /* 0x000e64000800007f */
[----:B-1----:R-:W-:Y:S05]  /*8320*/  @!P0 BRA `(.L_x_182) ;  /* 0xfffffffc00f08947 */ /* 0x002fea000383ffff */
[----:B------:R-:W-:Y:S05]  /*8330*/  BRA `(.L_x_192) ;  /* 0xfffffffc00347947 */ /* 0x000fea000383ffff */
.L_x_183:
[----:B0-----:R0:W1:Y:S02]  /*8340*/  SYNCS.PHASECHK.TRANS64.TRYWAIT P0, [R4+URZ], R3 ;  /* 0x00000003040075a7 */ /* 0x001064000800017f */
[----:B-1----:R-:W-:Y:S05]  /*8350*/  @!P0 NANOSLEEP.SYNCS 0x989680 ;  /* 0x009896800000895d */ /* 0x002fea0003900000 */
[----:B------:R-:W1:Y:S02]  /*8360*/  @!P0 SYNCS.PHASECHK.TRANS64 P0, [R4+URZ], R3 ;  /* 0x00000003040085a7 */ /* 0x000e64000800007f */
[----:B-1----:R-:W-:Y:S05]  /*8370*/  @!P0 BRA `(.L_x_183) ;  /* 0xfffffffc00f08947 */ /* 0x002fea000383ffff */
[----:B------:R-:W-:Y:S05]  /*8380*/  BRA `(.L_x_193) ;  /* 0xfffffffc003c7947 */ /* 0x000fea000383ffff */
.L_x_194:
[----:B------:R-:W-:-:S00]  /*8390*/  BRA `(.L_x_194) ;  /* 0xfffffffc00fc7947 */ /* 0x000fc0000383ffff */
[----:B------:R-:W-:-:S00]  /*83a0*/  NOP ;  /* 0x0000000000007918 */ /* 0x000fc00000000000 */
        /* <DEDUP_REMOVED lines=13> */
.L_x_195:


//--------------------- .nv.global.init           --------------------------
	.section	.nv.global.init,"aw",@progbits
.nv.global.init:
	.type		$str$22,@object
	.size		$str$22,($str$23 - $str$22)
$str$22:
        /*0000*/ 	.byte	0x6b, 0x5f, 0x74, 0x69, 0x6c, 0x65, 0x5f, 0x63, 0x6f, 0x75, 0x6e, 0x74, 0x20, 0x3e, 0x3d, 0x20
        /*0010*/ 	.byte	0x31, 0x00
	.type		$str$23,@object
	.size		$str$23,(__unnamed_1 - $str$23)
$str$23:
        /*0012*/ 	.byte	0x2f, 0x74, 0x6d, 0x70, 0x2f, 0x63, 0x75, 0x74, 0x6c, 0x61, 0x73, 0x73, 0x5f, 0x73, 0x77, 0x65
        /*0022*/ 	.byte	0x65, 0x70, 0x5f, 0x73, 0x72, 0x63, 0x2f, 0x69, 0x6e, 0x63, 0x6c, 0x75, 0x64, 0x65, 0x2f, 0x63
        /*0032*/ 	.byte	0x75, 0x74, 0x6c, 0x61, 0x73, 0x73, 0x2f, 0x67, 0x65, 0x6d, 0x6d, 0x2f, 0x63, 0x6f, 0x6c, 0x6c
        /*0042*/ 	.byte	0x65, 0x63, 0x74, 0x69, 0x76, 0x65, 0x2f, 0x73, 0x6d, 0x39, 0x30, 0x5f, 0x6d, 0x6d, 0x61, 0x5f
        /*0052*/ 	.byte	0x74, 0x6d, 0x61, 0x5f, 0x67, 0x6d, 0x6d, 0x61, 0x5f, 0x73, 0x73, 0x5f, 0x77, 0x61, 0x72, 0x70
        /*0062*/ 	.byte	0x73, 0x70, 0x65, 0x63, 0x69, 0x61, 0x6c, 0x69, 0x7a, 0x65, 0x64, 0x2e, 0x68, 0x70, 0x70, 0x00
	.type		__unnamed_1,@object
	.size		__unnamed_1,(.L_0 - __unnamed_1)
__unnamed_1:
        /*0072*/ 	.byte	0x76, 0x6f, 0x69, 0x64, 0x20, 0x63, 0x75, 0x74, 0x6c, 0x61, 0x73, 0x73, 0x3a, 0x3a, 0x67, 0x65
        /* <DEDUP_REMOVED lines=177> */
        /*0b92*/ 	.byte	0x64, 0x65, 0x6e, 0x74, 0x69, 0x74, 0x79, 0x5d, 0x00
.L_0:


//--------------------- .nv.shared._ZN7cutlass13device_kernelINS_4gemm6kernel13GemmUniversalIN4cute5tupleIJiiiiEEENS1_10collective13CollectiveMmaINS1_34MainloopSm90TmaGmmaWarpSpecializedILi3ENS5_IJNS4_1CILi2EEENSA_ILi1EEESC_EEENS1_35KernelTmaWarpSpecializedCooperativeEEENS5_IJNSA_ILi128EEESG_NSA_ILi64EEEEEENS_10tfloat32_tENS5_IJlSC_lEEESJ_SK_NS4_8TiledMMAINS4_8MMA_AtomIJNS4_4SM904GMMA30MMA_64x128x8_F32TF32TF32_SS_TNILNSO_7ScaleInE1ELSQ_1EEEEEENS4_6LayoutISD_NS5_IJSC_NSA_ILi0EEESU_EEEEENS5_IJNS4_10UnderscoreESX_SX_EEEEENS4_13SM90_TMA_LOADENS4_14ComposedLayoutINS4_7SwizzleILi3ELi4ELi3EEENS4_18smem_ptr_flag_bitsILi32EEENST_INS5_IJNSA_ILi8EEENSA_ILi32EEEEEENS5_IJS17_SC_EEEEEEEvNS4_8identityENS4_23SM90_TMA_LOAD_MULTICASTES1B_vS1C_EENS_8epilogue10collective6detail29Sm90TmaWarpSpecializedAdapterINS1G_15DefaultEpilogueISJ_SK_SK_NS1F_6thread17LinearCombinationISJ_Li1EffLNS1K_9ScaleType4KindE0ELNS_15FloatRoundStyleE2ESJ_EENS1_15EpilogueDefaultEEEEEvvEEEEvNT_6ParamsE --------------------------
	.section	.nv.shared._ZN7cutlass13device_kernelINS_4gemm6kernel13GemmUniversalIN4cute5tupleIJiiiiEEENS1_10collective13CollectiveMmaINS1_34MainloopSm90TmaGmmaWarpSpecializedILi3ENS5_IJNS4_1CILi2EEENSA_ILi1EEESC_EEENS1_35KernelTmaWarpSpecializedCooperativeEEENS5_IJNSA_ILi128EEESG_NSA_ILi64EEEEEENS_10tfloat32_tENS5_IJlSC_lEEESJ_SK_NS4_8TiledMMAINS4_8MMA_AtomIJNS4_4SM904GMMA30MMA_64x128x8_F32TF32TF32_SS_TNILNSO_7ScaleInE1ELSQ_1EEEEEENS4_6LayoutISD_NS5_IJSC_NSA_ILi0EEESU_EEEEENS5_IJNS4_10UnderscoreESX_SX_EEEEENS4_13SM90_TMA_LOADENS4_14ComposedLayoutINS4_7SwizzleILi3ELi4ELi3EEENS4_18smem_ptr_flag_bitsILi32EEENST_INS5_IJNSA_ILi8EEENSA_ILi32EEEEEENS5_IJS17_SC_EEEEEEEvNS4_8identityENS4_23SM90_TMA_LOAD_MULTICASTES1B_vS1C_EENS_8epilogue10collective6detail29Sm90TmaWarpSpecializedAdapterINS1G_15DefaultEpilogueISJ_SK_SK_NS1F_6thread17LinearCombinationISJ_Li1EffLNS1K_9ScaleType4KindE0ELNS_15FloatRoundStyleE2ESJ_EENS1_15EpilogueDefaultEEEEEvvEEEEvNT_6ParamsE,"aw",@nobits
	.sectionflags	@""
	.align	16
	.zero		1024


//--------------------- .nv.shared.reserved.0     --------------------------
	.section	.nv.shared.reserved.0,"aw",@nobits
	.weak		__nv_reservedSMEM_offset_0_alias
	.size		__nv_reservedSMEM_offset_0_alias, 0, 0
	.other		__nv_reservedSMEM_offset_0_alias,@"STO_CUDA_RESERVED_SHARED STV_DEFAULT"
__nv_reservedSMEM_offset_0_alias:
	.zero		0


//--------------------- .nv.global                --------------------------
	.section	.nv.global,"aw",@nobits
.nv.global:
	.type		_ZN40_INTERNAL_34732c51_4_k_cu_cf74de6e_339284cute1_E,@object
	.size		_ZN40_INTERNAL_34732c51_4_k_cu_cf74de6e_339284cute1_E,(_ZN40_INTERNAL_34732c51_4_k_cu_cf74de6e_339284cuda3std3__45__cpo6cbeginE - _ZN40_INTERNAL_34732c51_4_k_cu_cf74de6e_339284cute1_E)
_ZN40_INTERNAL_34732c51_4_k_cu_cf74de6e_339284cute1_E:
	.zero		1
	.type		_ZN40_INTERNAL_34732c51_4_k_cu_cf74de6e_339284cuda3std3__45__cpo6cbeginE,@object
	.size		_ZN40_INTERNAL_34732c51_4_k_cu_cf74de6e_339284cuda3std3__45__cpo6cbeginE,(_ZN40_INTERNAL_34732c51_4_k_cu_cf74de6e_339284cuda3std3__48in_placeE - _ZN40_INTERNAL_34732c51_4_k_cu_cf74de6e_339284cuda3std3__45__cpo6cbeginE)
_ZN40_INTERNAL_34732c51_4_k_cu_cf74de6e_339284cuda3std3__45__cpo6cbeginE:
	.zero		1
	.type		_ZN40_INTERNAL_34732c51_4_k_cu_cf74de6e_339284cuda3std3__48in_placeE,@object
	.size		_ZN40_INTERNAL_34732c51_4_k_cu_cf74de6e_339284cuda3std3__48in_placeE,(_ZN40_INTERNAL_34732c51_4_k_cu_cf74de6e_339284cuda3std6ranges3__45__cpo9iter_moveE - _ZN40_INTERNAL_34732c51_4_k_cu_cf74de6e_339284cuda3std3__48in_placeE)
_ZN40_INTERNAL_34732c51_4_k_cu_cf74de6e_339284cuda3std3__48in_placeE:
	.zero		1
	.type		_ZN40_INTERNAL_34732c51_4_k_cu_cf74de6e_339284cuda3std6ranges3__45__cpo9iter_moveE,@object
	.size		_ZN40_INTERNAL_34732c51_4_k_cu_cf74de6e_339284cuda3std6ranges3__45__cpo9iter_moveE,(_ZN40_INTERNAL_34732c51_4_k_cu_cf74de6e_339284cuda3std3__45__cpo5beginE - _ZN40_INTERNAL_34732c51_4_k_cu_cf74de6e_339284cuda3std6ranges3__45__cpo9iter_moveE)
_ZN40_INTERNAL_34732c51_4_k_cu_cf74de6e_339284cuda3std6ranges3__45__cpo9iter_moveE:
	.zero		1
	.type		_ZN40_INTERNAL_34732c51_4_k_cu_cf74de6e_339284cuda3std3__45__cpo5beginE,@object
	.size		_ZN40_INTERNAL_34732c51_4_k_cu_cf74de6e_339284cuda3std3__45__cpo5beginE,(_ZN40_INTERNAL_34732c51_4_k_cu_cf74de6e_339284cuda3std3__442_GLOBAL__N__34732c51_4_k_cu_cf74de6e_339286ignoreE - _ZN40_INTERNAL_34732c51_4_k_cu_cf74de6e_339284cuda3std3__45__cpo5beginE)
_ZN40_INTERNAL_34732c51_4_k_cu_cf74de6e_339284cuda3std3__45__cpo5beginE:
	.zero		1
	.type		_ZN40_INTERNAL_34732c51_4_k_cu_cf74de6e_339284cuda3std3__442_GLOBAL__N__34732c51_4_k_cu_cf74de6e_339286ignoreE,@object
	.size		_ZN40_INTERNAL_34732c51_4_k_cu_cf74de6e_339284cuda3std3__442_GLOBAL__N__34732c51_4_k_cu_cf74de6e_339286ignoreE,(_ZN40_INTERNAL_34732c51_4_k_cu_cf74de6e_339284cute7productE - _ZN40_INTERNAL_34732c51_4_k_cu_cf74de6e_339284cuda3std3__442_GLOBAL__N__34732c51_4_k_cu_cf74de6e_339286ignoreE)
_ZN40_INTERNAL_34732c51_4_k_cu_cf74de6e_339284cuda3std3__442_GLOBAL__N__34732c51_4_k_cu_cf74de6e_339286ignoreE:
	.zero		1
	.type		_ZN40_INTERNAL_34732c51_4_k_cu_cf74de6e_339284cute7productE,@object
	.size		_ZN40_INTERNAL_34732c51_4_k_cu_cf74de6e_339284cute7productE,(_ZN40_INTERNAL_34732c51_4_k_cu_cf74de6e_339284cuda3std3__45__cpo3endE - _ZN40_INTERNAL_34732c51_4_k_cu_cf74de6e_339284cute7productE)
_ZN40_INTERNAL_34732c51_4_k_cu_cf74de6e_339284cute7productE:
	.zero		1
	.type		_ZN40_INTERNAL_34732c51_4_k_cu_cf74de6e_339284cuda3std3__45__cpo3endE,@object
	.size		_ZN40_INTERNAL_34732c51_4_k_cu_cf74de6e_339284cuda3std3__45__cpo3endE,(_ZN40_INTERNAL_34732c51_4_k_cu_cf74de6e_339284cuda3std3__419piecewise_constructE - _ZN40_INTERNAL_34732c51_4_k_cu_cf74de6e_339284cuda3std3__45__cpo3endE)
_ZN40_INTERNAL_34732c51_4_k_cu_cf74de6e_339284cuda3std3__45__cpo3endE:
	.zero		1
	.type		_ZN40_INTERNAL_34732c51_4_k_cu_cf74de6e_339284cuda3std3__419piecewise_constructE,@object
	.size		_ZN40_INTERNAL_34732c51_4_k_cu_cf74de6e_339284cuda3std3__419piecewise_constructE,(_ZN40_INTERNAL_34732c51_4_k_cu_cf74de6e_339284cuda3std3__45__cpo4cendE - _ZN40_INTERNAL_34732c51_4_k_cu_cf74de6e_339284cuda3std3__419piecewise_constructE)
_ZN40_INTERNAL_34732c51_4_k_cu_cf74de6e_339284cuda3std3__419piecewise_constructE:
	.zero		1
	.type		_ZN40_INTERNAL_34732c51_4_k_cu_cf74de6e_339284cuda3std3__45__cpo4cendE,@object
	.size		_ZN40_INTERNAL_34732c51_4_k_cu_cf74de6e_339284cuda3std3__45__cpo4cendE,(_ZN40_INTERNAL_34732c51_4_k_cu_cf74de6e_339284cuda3std6ranges3__45__cpo4swapE - _ZN40_INTERNAL_34732c51_4_k_cu_cf74de6e_339284cuda3std3__45__cpo4cendE)
_ZN40_INTERNAL_34732c51_4_k_cu_cf74de6e_339284cuda3std3__45__cpo4cendE:
	.zero		1
	.type		_ZN40_INTERNAL_34732c51_4_k_cu_cf74de6e_339284cuda3std6ranges3__45__cpo4swapE,@object
	.size		_ZN40_INTERNAL_34732c51_4_k_cu_cf74de6e_339284cuda3std6ranges3__45__cpo4swapE,(.L_8 - _ZN40_INTERNAL_34732c51_4_k_cu_cf74de6e_339284cuda3std6ranges3__45__cpo4swapE)
_ZN40_INTERNAL_34732c51_4_k_cu_cf74de6e_339284cuda3std6ranges3__45__cpo4swapE:
	.zero		1
.L_8:


//--------------------- .nv.constant0._ZN7cutlass13device_kernelINS_4gemm6kernel13GemmUniversalIN4cute5tupleIJiiiiEEENS1_10collective13CollectiveMmaINS1_34MainloopSm90TmaGmmaWarpSpecializedILi3ENS5_IJNS4_1CILi2EEENSA_ILi1EEESC_EEENS1_35KernelTmaWarpSpecializedCooperativeEEENS5_IJNSA_ILi128EEESG_NSA_ILi64EEEEEENS_10tfloat32_tENS5_IJlSC_lEEESJ_SK_NS4_8TiledMMAINS4_8MMA_AtomIJNS4_4SM904GMMA30MMA_64x128x8_F32TF32TF32_SS_TNILNSO_7ScaleInE1ELSQ_1EEEEEENS4_6LayoutISD_NS5_IJSC_NSA_ILi0EEESU_EEEEENS5_IJNS4_10UnderscoreESX_SX_EEEEENS4_13SM90_TMA_LOADENS4_14ComposedLayoutINS4_7SwizzleILi3ELi4ELi3EEENS4_18smem_ptr_flag_bitsILi32EEENST_INS5_IJNSA_ILi8EEENSA_ILi32EEEEEENS5_IJS17_SC_EEEEEEEvNS4_8identityENS4_23SM90_TMA_LOAD_MULTICASTES1B_vS1C_EENS_8epilogue10collective6detail29Sm90TmaWarpSpecializedAdapterINS1G_15DefaultEpilogueISJ_SK_SK_NS1F_6thread17LinearCombinationISJ_Li1EffLNS1K_9ScaleType4KindE0ELNS_15FloatRoundStyleE2ESJ_EENS1_15EpilogueDefaultEEEEEvvEEEEvNT_6ParamsE --------------------------
	.section	.nv.constant0._ZN7cutlass13device_kernelINS_4gemm6kernel13GemmUniversalIN4cute5tupleIJiiiiEEENS1_10collective13CollectiveMmaINS1_34MainloopSm90TmaGmmaWarpSpecializedILi3ENS5_IJNS4_1CILi2EEENSA_ILi1EEESC_EEENS1_35KernelTmaWarpSpecializedCooperativeEEENS5_IJNSA_ILi128EEESG_NSA_ILi64EEEEEENS_10tfloat32_tENS5_IJlSC_lEEESJ_SK_NS4_8TiledMMAINS4_8MMA_AtomIJNS4_4SM904GMMA30MMA_64x128x8_F32TF32TF32_SS_TNILNSO_7ScaleInE1ELSQ_1EEEEEENS4_6LayoutISD_NS5_IJSC_NSA_ILi0EEESU_EEEEENS5_IJNS4_10UnderscoreESX_SX_EEEEENS4_13SM90_TMA_LOADENS4_14ComposedLayoutINS4_7SwizzleILi3ELi4ELi3EEENS4_18smem_ptr_flag_bitsILi32EEENST_INS5_IJNSA_ILi8EEENSA_ILi32EEEEEENS5_IJS17_SC_EEEEEEEvNS4_8identityENS4_23SM90_TMA_LOAD_MULTICASTES1B_vS1C_EENS_8epilogue10collective6detail29Sm90TmaWarpSpecializedAdapterINS1G_15DefaultEpilogueISJ_SK_SK_NS1F_6thread17LinearCombinationISJ_Li1EffLNS1K_9ScaleType4KindE0ELNS_15FloatRoundStyleE2ESJ_EENS1_15EpilogueDefaultEEEEEvvEEEEvNT_6ParamsE,"a",@progbits
	.sectionflags	@""
	.align	4
.nv.constant0._ZN7cutlass13device_kernelINS_4gemm6kernel13GemmUniversalIN4cute5tupleIJiiiiEEENS1_10collective13CollectiveMmaINS1_34MainloopSm90TmaGmmaWarpSpecializedILi3ENS5_IJNS4_1CILi2EEENSA_ILi1EEESC_EEENS1_35KernelTmaWarpSpecializedCooperativeEEENS5_IJNSA_ILi128EEESG_NSA_ILi64EEEEEENS_10tfloat32_tENS5_IJlSC_lEEESJ_SK_NS4_8TiledMMAINS4_8MMA_AtomIJNS4_4SM904GMMA30MMA_64x128x8_F32TF32TF32_SS_TNILNSO_7ScaleInE1ELSQ_1EEEEEENS4_6LayoutISD_NS5_IJSC_NSA_ILi0EEESU_EEEEENS5_IJNS4_10UnderscoreESX_SX_EEEEENS4_13SM90_TMA_LOADENS4_14ComposedLayoutINS4_7SwizzleILi3ELi4ELi3EEENS4_18smem_ptr_flag_bitsILi32EEENST_INS5_IJNSA_ILi8EEENSA_ILi32EEEEEENS5_IJS17_SC_EEEEEEEvNS4_8identityENS4_23SM90_TMA_LOAD_MULTICASTES1B_vS1C_EENS_8epilogue10collective6detail29Sm90TmaWarpSpecializedAdapterINS1G_15DefaultEpilogueISJ_SK_SK_NS1F_6thread17LinearCombinationISJ_Li1EffLNS1K_9ScaleType4KindE0ELNS_15FloatRoundStyleE2ESJ_EENS1_15EpilogueDefaultEEEEEvvEEEEvNT_6ParamsE:
	.zero		1664


//--------------------- SYMBOLS --------------------------

	.type		.nv.reservedSmem.offset0,@object
	.size		.nv.reservedSmem.offset0,0x4
	.type		__assertfail,@function
